	.target	sm_90a

	.elftype	@"ET_EXEC"


//--------------------- .note.nv.tkinfo           --------------------------
	.section	.note.nv.tkinfo,"",@"SHT_NOTE"
	.sectionflags	@"SHF_NOTE_NV_TKINFO"
	.tkinfo
        /*0018*/ 	.word	0x00000002
        /*0030*/ 	.string	""
        /*0030*/ 	.string	"ptxas"
        /*0030*/ 	.string	"Cuda compilation tools, release 13.0, V13.0.88"
        /*0030*/ 	.string	"Build cuda_13.0.r13.0/compiler.36424714_0"
        /*0030*/ 	.string	"-arch sm_90a -m 64 "



//--------------------- .note.nv.cuinfo           --------------------------
	.section	.note.nv.cuinfo,"",@"SHT_NOTE"
	.sectionflags	@"SHF_NOTE_NV_CUINFO"
        /*0018*/ 	.short	0x0002
        /*001a*/ 	.short	0x005a
        /*001c*/ 	.short	0x0082
	.zero		2


//--------------------- .nv.info                  --------------------------
	.section	.nv.info,"",@"SHT_CUDA_INFO"
	.align	4


	//----- nvinfo : EIATTR_REGCOUNT
	.align		4
        /*0000*/ 	.byte	0x04, 0x2f
        /*0002*/ 	.short	(.L_15 - .L_14)
	.align		4
.L_14:
        /*0004*/ 	.word	index@(_ZN7cutlass13device_kernelINS_4gemm6kernel13GemmUniversalIN4cute5tupleIJiiiiEEENS1_10collective13CollectiveMmaINS1_34MainloopSm90TmaGmmaWarpSpecializedILi28ENS5_IJNS4_1CILi1EEENSA_ILi4EEESB_EEENS1_32KernelTmaWarpSpecializedPingpongEEENS5_IJNSA_ILi64EEESG_SG_EEEaNS5_IJlSB_lEEEaSI_NS4_8TiledMMAINS4_8MMA_AtomIJNS4_4SM904GMMA26MMA_64x64x32_S32S8S8_SS_TNEEEENS4_6LayoutINS5_IJSB_SB_SB_EEENS5_IJNSA_ILi0EEESR_SR_EEEEENS5_IJNS4_10UnderscoreESU_SU_EEEEENS4_23SM90_TMA_LOAD_MULTICASTENS4_14ComposedLayoutINS4_7SwizzleILi2ELi4ELi3EEENS4_18smem_ptr_flag_bitsILi8EEENSP_INS5_IJNSA_ILi8EEESG_EEENS5_IJSG_SB_EEEEEEEvNS4_8identityENS4_13SM90_TMA_LOADES17_vS18_EENS_8epilogue10collective6detail29Sm90TmaWarpSpecializedAdapterINS1C_15DefaultEpilogueIaSI_SI_NS1B_6thread17LinearCombinationIaLi1EiiLNS1G_9ScaleType4KindE0ELNS_15FloatRoundStyleE2EaEENS1_15EpilogueDefaultEEEEEvvEEEEvNT_6ParamsE)
        /*0008*/ 	.word	0x000000a8


	//----- nvinfo : EIATTR_FRAME_SIZE
	.align		4
.L_15:
        /*000c*/ 	.byte	0x04, 0x11
        /*000e*/ 	.short	(.L_17 - .L_16)
	.align		4
.L_16:
        /*0010*/ 	.word	index@(_ZN7cutlass13device_kernelINS_4gemm6kernel13GemmUniversalIN4cute5tupleIJiiiiEEENS1_10collective13CollectiveMmaINS1_34MainloopSm90TmaGmmaWarpSpecializedILi28ENS5_IJNS4_1CILi1EEENSA_ILi4EEESB_EEENS1_32KernelTmaWarpSpecializedPingpongEEENS5_IJNSA_ILi64EEESG_SG_EEEaNS5_IJlSB_lEEEaSI_NS4_8TiledMMAINS4_8MMA_AtomIJNS4_4SM904GMMA26MMA_64x64x32_S32S8S8_SS_TNEEEENS4_6LayoutINS5_IJSB_SB_SB_EEENS5_IJNSA_ILi0EEESR_SR_EEEEENS5_IJNS4_10UnderscoreESU_SU_EEEEENS4_23SM90_TMA_LOAD_MULTICASTENS4_14ComposedLayoutINS4_7SwizzleILi2ELi4ELi3EEENS4_18smem_ptr_flag_bitsILi8EEENSP_INS5_IJNSA_ILi8EEESG_EEENS5_IJSG_SB_EEEEEEEvNS4_8identityENS4_13SM90_TMA_LOADES17_vS18_EENS_8epilogue10collective6detail29Sm90TmaWarpSpecializedAdapterINS1C_15DefaultEpilogueIaSI_SI_NS1B_6thread17LinearCombinationIaLi1EiiLNS1G_9ScaleType4KindE0ELNS_15FloatRoundStyleE2EaEENS1_15EpilogueDefaultEEEEEvvEEEEvNT_6ParamsE)
        /*0014*/ 	.word	0x00000008


	//----- nvinfo : EIATTR_MIN_STACK_SIZE
	.align		4
.L_17:
        /*0018*/ 	.byte	0x04, 0x12
        /*001a*/ 	.short	(.L_19 - .L_18)
	.align		4
.L_18:
        /*001c*/ 	.word	index@(_ZN7cutlass13device_kernelINS_4gemm6kernel13GemmUniversalIN4cute5tupleIJiiiiEEENS1_10collective13CollectiveMmaINS1_34MainloopSm90TmaGmmaWarpSpecializedILi28ENS5_IJNS4_1CILi1EEENSA_ILi4EEESB_EEENS1_32KernelTmaWarpSpecializedPingpongEEENS5_IJNSA_ILi64EEESG_SG_EEEaNS5_IJlSB_lEEEaSI_NS4_8TiledMMAINS4_8MMA_AtomIJNS4_4SM904GMMA26MMA_64x64x32_S32S8S8_SS_TNEEEENS4_6LayoutINS5_IJSB_SB_SB_EEENS5_IJNSA_ILi0EEESR_SR_EEEEENS5_IJNS4_10UnderscoreESU_SU_EEEEENS4_23SM90_TMA_LOAD_MULTICASTENS4_14ComposedLayoutINS4_7SwizzleILi2ELi4ELi3EEENS4_18smem_ptr_flag_bitsILi8EEENSP_INS5_IJNSA_ILi8EEESG_EEENS5_IJSG_SB_EEEEEEEvNS4_8identityENS4_13SM90_TMA_LOADES17_vS18_EENS_8epilogue10collective6detail29Sm90TmaWarpSpecializedAdapterINS1C_15DefaultEpilogueIaSI_SI_NS1B_6thread17LinearCombinationIaLi1EiiLNS1G_9ScaleType4KindE0ELNS_15FloatRoundStyleE2EaEENS1_15EpilogueDefaultEEEEEvvEEEEvNT_6ParamsE)
        /*0020*/ 	.word	0x00000008
.L_19:


//--------------------- .nv.compat                --------------------------
	.section	.nv.compat,"",@"SHT_CUDA_COMPAT_INFO"
	.align	4
        /*0000*/ 	.byte	0x02, 0x09, 0x01, 0x00, 0x02, 0x02, 0x04, 0x00, 0x02, 0x05, 0x05, 0x00, 0x03, 0x07, 0x01, 0x01
        /*0010*/ 	.byte	0x02, 0x03, 0x01, 0x00, 0x02, 0x06, 0x01, 0x00, 0x04, 0x0b, 0x08, 0x00, 0x00, 0x00, 0x00, 0x00
        /*0020*/ 	.byte	0x00, 0x00, 0x00, 0x00


//--------------------- .nv.info._ZN7cutlass13device_kernelINS_4gemm6kernel13GemmUniversalIN4cute5tupleIJiiiiEEENS1_10collective13CollectiveMmaINS1_34MainloopSm90TmaGmmaWarpSpecializedILi28ENS5_IJNS4_1CILi1EEENSA_ILi4EEESB_EEENS1_32KernelTmaWarpSpecializedPingpongEEENS5_IJNSA_ILi64EEESG_SG_EEEaNS5_IJlSB_lEEEaSI_NS4_8TiledMMAINS4_8MMA_AtomIJNS4_4SM904GMMA26MMA_64x64x32_S32S8S8_SS_TNEEEENS4_6LayoutINS5_IJSB_SB_SB_EEENS5_IJNSA_ILi0EEESR_SR_EEEEENS5_IJNS4_10UnderscoreESU_SU_EEEEENS4_23SM90_TMA_LOAD_MULTICASTENS4_14ComposedLayoutINS4_7SwizzleILi2ELi4ELi3EEENS4_18smem_ptr_flag_bitsILi8EEENSP_INS5_IJNSA_ILi8EEESG_EEENS5_IJSG_SB_EEEEEEEvNS4_8identityENS4_13SM90_TMA_LOADES17_vS18_EENS_8epilogue10collective6detail29Sm90TmaWarpSpecializedAdapterINS1C_15DefaultEpilogueIaSI_SI_NS1B_6thread17LinearCombinationIaLi1EiiLNS1G_9ScaleType4KindE0ELNS_15FloatRoundStyleE2EaEENS1_15EpilogueDefaultEEEEEvvEEEEvNT_6ParamsE --------------------------
	.section	.nv.info._ZN7cutlass13device_kernelINS_4gemm6kernel13GemmUniversalIN4cute5tupleIJiiiiEEENS1_10collective13CollectiveMmaINS1_34MainloopSm90TmaGmmaWarpSpecializedILi28ENS5_IJNS4_1CILi1EEENSA_ILi4EEESB_EEENS1_32KernelTmaWarpSpecializedPingpongEEENS5_IJNSA_ILi64EEESG_SG_EEEaNS5_IJlSB_lEEEaSI_NS4_8TiledMMAINS4_8MMA_AtomIJNS4_4SM904GMMA26MMA_64x64x32_S32S8S8_SS_TNEEEENS4_6LayoutINS5_IJSB_SB_SB_EEENS5_IJNSA_ILi0EEESR_SR_EEEEENS5_IJNS4_10UnderscoreESU_SU_EEEEENS4_23SM90_TMA_LOAD_MULTICASTENS4_14ComposedLayoutINS4_7SwizzleILi2ELi4ELi3EEENS4_18smem_ptr_flag_bitsILi8EEENSP_INS5_IJNSA_ILi8EEESG_EEENS5_IJSG_SB_EEEEEEEvNS4_8identityENS4_13SM90_TMA_LOADES17_vS18_EENS_8epilogue10collective6detail29Sm90TmaWarpSpecializedAdapterINS1C_15DefaultEpilogueIaSI_SI_NS1B_6thread17LinearCombinationIaLi1EiiLNS1G_9ScaleType4KindE0ELNS_15FloatRoundStyleE2EaEENS1_15EpilogueDefaultEEEEEvvEEEEvNT_6ParamsE,"",@"SHT_CUDA_INFO"
	.sectionflags	@""
	.align	4


	//----- nvinfo : EIATTR_CUDA_API_VERSION
	.align		4
        /*0000*/ 	.byte	0x04, 0x37
        /*0002*/ 	.short	(.L_21 - .L_20)
.L_20:
        /*0004*/ 	.word	0x00000082


	//----- nvinfo : EIATTR_KPARAM_INFO
	.align		4
.L_21:
        /*0008*/ 	.byte	0x04, 0x17
        /*000a*/ 	.short	(.L_23 - .L_22)
.L_22:
        /*000c*/ 	.word	0x00000000
        /*0010*/ 	.short	0x0000
        /*0012*/ 	.short	0x0070
        /*0014*/ 	.byte	0x00, 0xf0, 0x01, 0x10


	//----- nvinfo : EIATTR_SPARSE_MMA_MASK
	.align		4
.L_23:
        /*0018*/ 	.byte	0x03, 0x50
        /*001a*/ 	.short	0x0000


	//----- nvinfo : EIATTR_MAXREG_COUNT
	.align		4
        /*001c*/ 	.byte	0x03, 0x1b
        /*001e*/ 	.short	0x00a8


	//----- nvinfo : EIATTR_NUM_BARRIERS
	.align		4
        /*0020*/ 	.byte	0x02, 0x4c
        /*0022*/ 	.byte	0x01
	.zero		1


	//----- nvinfo : EIATTR_EXTERNS
	.align		4
        /*0024*/ 	.byte	0x04, 0x0f
        /*0026*/ 	.short	(.L_25 - .L_24)


	//   ....[0]....
	.align		4
.L_24:
        /*0028*/ 	.word	index@(__assertfail)


	//----- nvinfo : EIATTR_ANNOTATIONS
	.align		4
.L_25:
        /*002c*/ 	.byte	0x04, 0x55
        /*002e*/ 	.short	(.L_27 - .L_26)


	//   ....[0]....
.L_26:
        /*0030*/ 	.word	0x00000001
        /*0034*/ 	.byte	0x70, 0x10, 0x00, 0x00, 0x01, 0x00, 0x00, 0x00, 0x30, 0x40, 0x00, 0x00, 0x01, 0x00, 0x00, 0x00
        /*0044*/ 	.byte	0xb0, 0x4c, 0x00, 0x00


	//----- nvinfo : EIATTR_MERCURY_ISA_VERSION
	.align		4
.L_27:
        /*0048*/ 	.byte	0x03, 0x5f
        /*004a*/ 	.short	0x0101


	//----- nvinfo : EIATTR_INT_WARP_WIDE_INSTR_OFFSETS
	.align		4
        /*004c*/ 	.byte	0x04, 0x31
        /*004e*/ 	.short	(.L_29 - .L_28)


	//   ....[0]....
.L_28:
        /*0050*/ 	.word	0x000007c0


	//   ....[1]....
        /*0054*/ 	.word	0x00000800


	//   ....[2]....
        /*0058*/ 	.word	0x00000940


	//   ....[3]....
        /*005c*/ 	.word	0x00000950


	//   ....[4]....
        /*0060*/ 	.word	0x00000970


	//   ....[5]....
        /*0064*/ 	.word	0x00000990


	//   ....[6]....
        /*0068*/ 	.word	0x00000a40


	//   ....[7]....
        /*006c*/ 	.word	0x00000a90


	//   ....[8]....
        /*0070*/ 	.word	0x000020e0


	//----- nvinfo : EIATTR_COOP_GROUP_MASK_REGIDS
	.align		4
.L_29:
        /*0074*/ 	.byte	0x04, 0x29
        /*0076*/ 	.short	(.L_31 - .L_30)


	//   ....[0]....
.L_30:
        /*0078*/ 	.word	0xffffffff


	//   ....[1]....
        /*007c*/ 	.word	0xffffffff


	//   ....[2]....
        /*0080*/ 	.word	0xffffffff


	//   ....[3]....
        /*0084*/ 	.word	0xffffffff


	//   ....[4]....
        /*0088*/ 	.word	0xffffffff


	//   ....[5]....
        /*008c*/ 	.word	0xffffffff


	//   ....[6]....
        /*0090*/ 	.word	0xffffffff


	//----- nvinfo : EIATTR_COOP_GROUP_INSTR_OFFSETS
	.align		4
.L_31:
        /*0094*/ 	.byte	0x04, 0x28
        /*0096*/ 	.short	(.L_33 - .L_32)


	//   ....[0]....
.L_32:
        /*0098*/ 	.word	0x00000070


	//   ....[1]....
        /*009c*/ 	.word	0x00000080


	//   ....[2]....
        /*00a0*/ 	.word	0x00000140


	//   ....[3]....
        /*00a4*/ 	.word	0x00000600


	//   ....[4]....
        /*00a8*/ 	.word	0x00000640


	//   ....[5]....
        /*00ac*/ 	.word	0x00000ae0


	//   ....[6]....
        /*00b0*/ 	.word	0x00000c10


	//----- nvinfo : EIATTR_REG_RECONFIG
	.align		4
.L_33:
        /*00b4*/ 	.byte	0x01, 0x54
	.zero		2


	//----- nvinfo : EIATTR_SYSCALL_OFFSETS
	.align		4
        /*00b8*/ 	.byte	0x04, 0x46
        /*00ba*/ 	.short	(.L_35 - .L_34)


	//   ....[0]....
.L_34:
        /*00bc*/ 	.word	0x00001b10


	//----- nvinfo : EIATTR_MBARRIER_INSTR_OFFSETS
	.align		4
.L_35:
        /*00c0*/ 	.byte	0x04, 0x39
        /*00c2*/ 	.short	(.L_37 - .L_36)


	//   ....[0]....
.L_36:
        /*00c4*/ 	.word	0x00000260
        /*00c8*/ 	.word	0x000000ff
        /*00cc*/ 	.word	0x00000000
        /*00d0*/ 	.short	0x0100
        /*00d2*/ 	.byte	0x08
	.zero		1


	//   ....[1]....
        /*00d4*/ 	.word	0x00000270
        /*00d8*/ 	.word	0x000000ff
        /*00dc*/ 	.word	0x000000e0
        /*00e0*/ 	.short	0x0100
        /*00e2*/ 	.byte	0x08
	.zero		1


	//   ....[2]....
        /*00e4*/ 	.word	0x00000280
        /*00e8*/ 	.word	0x000000ff
        /*00ec*/ 	.word	0x00000008
        /*00f0*/ 	.short	0x0100
        /*00f2*/ 	.byte	0x08
	.zero		1


	//   ....[3]....
        /*00f4*/ 	.word	0x00000290
        /*00f8*/ 	.word	0x000000ff
        /*00fc*/ 	.word	0x000000e8
        /*0100*/ 	.short	0x0100
        /*0102*/ 	.byte	0x08
	.zero		1


	//   ....[4]....
        /*0104*/ 	.word	0x000002a0
        /*0108*/ 	.word	0x000000ff
        /*010c*/ 	.word	0x00000010
        /*0110*/ 	.short	0x0100
        /*0112*/ 	.byte	0x08
	.zero		1


	//   ....[5]....
        /*0114*/ 	.word	0x000002b0
        /*0118*/ 	.word	0x000000ff
        /*011c*/ 	.word	0x000000f0
        /*0120*/ 	.short	0x0100
        /*0122*/ 	.byte	0x08
	.zero		1


	//   ....[6]....
        /*0124*/ 	.word	0x000002c0
        /*0128*/ 	.word	0x000000ff
        /*012c*/ 	.word	0x00000018
        /*0130*/ 	.short	0x0100
        /*0132*/ 	.byte	0x08
	.zero		1


	//   ....[7]....
        /*0134*/ 	.word	0x000002d0
        /*0138*/ 	.word	0x000000ff
        /*013c*/ 	.word	0x000000f8
        /*0140*/ 	.short	0x0100
        /*0142*/ 	.byte	0x08
	.zero		1


	//   ....[8]....
        /*0144*/ 	.word	0x000002e0
        /*0148*/ 	.word	0x000000ff
        /*014c*/ 	.word	0x00000020
        /*0150*/ 	.short	0x0100
        /*0152*/ 	.byte	0x08
	.zero		1


	//   ....[9]....
        /*0154*/ 	.word	0x000002f0
        /*0158*/ 	.word	0x000000ff
        /*015c*/ 	.word	0x00000100
        /*0160*/ 	.short	0x0100
        /*0162*/ 	.byte	0x08
	.zero		1


	//   ....[10]....
        /*0164*/ 	.word	0x00000300
        /*0168*/ 	.word	0x000000ff
        /*016c*/ 	.word	0x00000028
        /*0170*/ 	.short	0x0100
        /*0172*/ 	.byte	0x08
	.zero		1


	//   ....[11]....
        /*0174*/ 	.word	0x00000310
        /*0178*/ 	.word	0x000000ff
        /*017c*/ 	.word	0x00000108
        /*0180*/ 	.short	0x0100
        /*0182*/ 	.byte	0x08
	.zero		1


	//   ....[12]....
        /*0184*/ 	.word	0x00000320
        /*0188*/ 	.word	0x000000ff
        /*018c*/ 	.word	0x00000030
        /*0190*/ 	.short	0x0100
        /*0192*/ 	.byte	0x08
	.zero		1


	//   ....[13]....
        /*0194*/ 	.word	0x00000330
        /*0198*/ 	.word	0x000000ff
        /*019c*/ 	.word	0x00000110
        /*01a0*/ 	.short	0x0100
        /*01a2*/ 	.byte	0x08
	.zero		1


	//   ....[14]....
        /*01a4*/ 	.word	0x00000340
        /*01a8*/ 	.word	0x000000ff
        /*01ac*/ 	.word	0x00000038
        /*01b0*/ 	.short	0x0100
        /*01b2*/ 	.byte	0x08
	.zero		1


	//   ....[15]....
        /*01b4*/ 	.word	0x00000350
        /*01b8*/ 	.word	0x000000ff
        /*01bc*/ 	.word	0x00000118
        /*01c0*/ 	.short	0x0100
        /*01c2*/ 	.byte	0x08
	.zero		1


	//   ....[16]....
        /*01c4*/ 	.word	0x00000360
        /*01c8*/ 	.word	0x000000ff
        /*01cc*/ 	.word	0x00000040
        /*01d0*/ 	.short	0x0100
        /*01d2*/ 	.byte	0x08
	.zero		1


	//   ....[17]....
        /*01d4*/ 	.word	0x00000370
        /*01d8*/ 	.word	0x000000ff
        /*01dc*/ 	.word	0x00000120
        /*01e0*/ 	.short	0x0100
        /*01e2*/ 	.byte	0x08
	.zero		1


	//   ....[18]....
        /*01e4*/ 	.word	0x00000380
        /*01e8*/ 	.word	0x000000ff
        /*01ec*/ 	.word	0x00000048
        /*01f0*/ 	.short	0x0100
        /*01f2*/ 	.byte	0x08
	.zero		1


	//   ....[19]....
        /*01f4*/ 	.word	0x00000390
        /*01f8*/ 	.word	0x000000ff
        /*01fc*/ 	.word	0x00000128
        /*0200*/ 	.short	0x0100
        /*0202*/ 	.byte	0x08
	.zero		1


	//   ....[20]....
        /*0204*/ 	.word	0x000003a0
        /*0208*/ 	.word	0x000000ff
        /*020c*/ 	.word	0x00000050
        /*0210*/ 	.short	0x0100
        /*0212*/ 	.byte	0x08
	.zero		1


	//   ....[21]....
        /*0214*/ 	.word	0x000003b0
        /*0218*/ 	.word	0x000000ff
        /*021c*/ 	.word	0x00000130
        /*0220*/ 	.short	0x0100
        /*0222*/ 	.byte	0x08
	.zero		1


	//   ....[22]....
        /*0224*/ 	.word	0x000003c0
        /*0228*/ 	.word	0x000000ff
        /*022c*/ 	.word	0x00000058
        /*0230*/ 	.short	0x0100
        /*0232*/ 	.byte	0x08
	.zero		1


	//   ....[23]....
        /*0234*/ 	.word	0x000003d0
        /*0238*/ 	.word	0x000000ff
        /*023c*/ 	.word	0x00000138
        /*0240*/ 	.short	0x0100
        /*0242*/ 	.byte	0x08
	.zero		1


	//   ....[24]....
        /*0244*/ 	.word	0x000003e0
        /*0248*/ 	.word	0x000000ff
        /*024c*/ 	.word	0x00000060
        /*0250*/ 	.short	0x0100
        /*0252*/ 	.byte	0x08
	.zero		1


	//   ....[25]....
        /*0254*/ 	.word	0x000003f0
        /*0258*/ 	.word	0x000000ff
        /*025c*/ 	.word	0x00000140
        /*0260*/ 	.short	0x0100
        /*0262*/ 	.byte	0x08
	.zero		1


	//   ....[26]....
        /*0264*/ 	.word	0x00000400
        /*0268*/ 	.word	0x000000ff
        /*026c*/ 	.word	0x00000068
        /*0270*/ 	.short	0x0100
        /*0272*/ 	.byte	0x08
	.zero		1


	//   ....[27]....
        /*0274*/ 	.word	0x00000410
        /*0278*/ 	.word	0x000000ff
        /*027c*/ 	.word	0x00000148
        /*0280*/ 	.short	0x0100
        /*0282*/ 	.byte	0x08
	.zero		1


	//   ....[28]....
        /*0284*/ 	.word	0x00000420
        /*0288*/ 	.word	0x000000ff
        /*028c*/ 	.word	0x00000070
        /*0290*/ 	.short	0x0100
        /*0292*/ 	.byte	0x08
	.zero		1


	//   ....[29]....
        /*0294*/ 	.word	0x00000430
        /*0298*/ 	.word	0x000000ff
        /*029c*/ 	.word	0x00000150
        /*02a0*/ 	.short	0x0100
        /*02a2*/ 	.byte	0x08
	.zero		1


	//   ....[30]....
        /*02a4*/ 	.word	0x00000440
        /*02a8*/ 	.word	0x000000ff
        /*02ac*/ 	.word	0x00000078
        /*02b0*/ 	.short	0x0100
        /*02b2*/ 	.byte	0x08
	.zero		1


	//   ....[31]....
        /*02b4*/ 	.word	0x00000450
        /*02b8*/ 	.word	0x000000ff
        /*02bc*/ 	.word	0x00000158
        /*02c0*/ 	.short	0x0100
        /*02c2*/ 	.byte	0x08
	.zero		1


	//   ....[32]....
        /*02c4*/ 	.word	0x00000460
        /*02c8*/ 	.word	0x000000ff
        /*02cc*/ 	.word	0x00000080
        /*02d0*/ 	.short	0x0100
        /*02d2*/ 	.byte	0x08
	.zero		1


	//   ....[33]....
        /*02d4*/ 	.word	0x00000470
        /*02d8*/ 	.word	0x000000ff
        /*02dc*/ 	.word	0x00000160
        /*02e0*/ 	.short	0x0100
        /*02e2*/ 	.byte	0x08
	.zero		1


	//   ....[34]....
        /*02e4*/ 	.word	0x00000480
        /*02e8*/ 	.word	0x000000ff
        /*02ec*/ 	.word	0x00000088
        /*02f0*/ 	.short	0x0100
        /*02f2*/ 	.byte	0x08
	.zero		1


	//   ....[35]....
        /*02f4*/ 	.word	0x00000490
        /*02f8*/ 	.word	0x000000ff
        /*02fc*/ 	.word	0x00000168
        /*0300*/ 	.short	0x0100
        /*0302*/ 	.byte	0x08
	.zero		1


	//   ....[36]....
        /*0304*/ 	.word	0x000004a0
        /*0308*/ 	.word	0x000000ff
        /*030c*/ 	.word	0x00000090
        /*0310*/ 	.short	0x0100
        /*0312*/ 	.byte	0x08
	.zero		1


	//   ....[37]....
        /*0314*/ 	.word	0x000004b0
        /*0318*/ 	.word	0x000000ff
        /*031c*/ 	.word	0x00000170
        /*0320*/ 	.short	0x0100
        /*0322*/ 	.byte	0x08
	.zero		1


	//   ....[38]....
        /*0324*/ 	.word	0x000004c0
        /*0328*/ 	.word	0x000000ff
        /*032c*/ 	.word	0x00000098
        /*0330*/ 	.short	0x0100
        /*0332*/ 	.byte	0x08
	.zero		1


	//   ....[39]....
        /*0334*/ 	.word	0x000004d0
        /*0338*/ 	.word	0x000000ff
        /*033c*/ 	.word	0x00000178
        /*0340*/ 	.short	0x0100
        /*0342*/ 	.byte	0x08
	.zero		1


	//   ....[40]....
        /*0344*/ 	.word	0x000004e0
        /*0348*/ 	.word	0x000000ff
        /*034c*/ 	.word	0x000000a0
        /*0350*/ 	.short	0x0100
        /*0352*/ 	.byte	0x08
	.zero		1


	//   ....[41]....
        /*0354*/ 	.word	0x000004f0
        /*0358*/ 	.word	0x000000ff
        /*035c*/ 	.word	0x00000180
        /*0360*/ 	.short	0x0100
        /*0362*/ 	.byte	0x08
	.zero		1


	//   ....[42]....
        /*0364*/ 	.word	0x00000500
        /*0368*/ 	.word	0x000000ff
        /*036c*/ 	.word	0x000000a8
        /*0370*/ 	.short	0x0100
        /*0372*/ 	.byte	0x08
	.zero		1


	//   ....[43]....
        /*0374*/ 	.word	0x00000510
        /*0378*/ 	.word	0x000000ff
        /*037c*/ 	.word	0x00000188
        /*0380*/ 	.short	0x0100
        /*0382*/ 	.byte	0x08
	.zero		1


	//   ....[44]....
        /*0384*/ 	.word	0x00000520
        /*0388*/ 	.word	0x000000ff
        /*038c*/ 	.word	0x000000b0
        /*0390*/ 	.short	0x0100
        /*0392*/ 	.byte	0x08
	.zero		1


	//   ....[45]....
        /*0394*/ 	.word	0x00000530
        /*0398*/ 	.word	0x000000ff
        /*039c*/ 	.word	0x00000190
        /*03a0*/ 	.short	0x0100
        /*03a2*/ 	.byte	0x08
	.zero		1


	//   ....[46]....
        /*03a4*/ 	.word	0x00000540
        /*03a8*/ 	.word	0x000000ff
        /*03ac*/ 	.word	0x000000b8
        /*03b0*/ 	.short	0x0100
        /*03b2*/ 	.byte	0x08
	.zero		1


	//   ....[47]....
        /*03b4*/ 	.word	0x00000550
        /*03b8*/ 	.word	0x000000ff
        /*03bc*/ 	.word	0x00000198
        /*03c0*/ 	.short	0x0100
        /*03c2*/ 	.byte	0x08
	.zero		1


	//   ....[48]....
        /*03c4*/ 	.word	0x00000560
        /*03c8*/ 	.word	0x000000ff
        /*03cc*/ 	.word	0x000000c0
        /*03d0*/ 	.short	0x0100
        /*03d2*/ 	.byte	0x08
	.zero		1


	//   ....[49]....
        /*03d4*/ 	.word	0x00000570
        /*03d8*/ 	.word	0x000000ff
        /*03dc*/ 	.word	0x000001a0
        /*03e0*/ 	.short	0x0100
        /*03e2*/ 	.byte	0x08
	.zero		1


	//   ....[50]....
        /*03e4*/ 	.word	0x00000580
        /*03e8*/ 	.word	0x000000ff
        /*03ec*/ 	.word	0x000000c8
        /*03f0*/ 	.short	0x0100
        /*03f2*/ 	.byte	0x08
	.zero		1


	//   ....[51]....
        /*03f4*/ 	.word	0x00000590
        /*03f8*/ 	.word	0x000000ff
        /*03fc*/ 	.word	0x000001a8
        /*0400*/ 	.short	0x0100
        /*0402*/ 	.byte	0x08
	.zero		1


	//   ....[52]....
        /*0404*/ 	.word	0x000005a0
        /*0408*/ 	.word	0x000000ff
        /*040c*/ 	.word	0x000000d0
        /*0410*/ 	.short	0x0100
        /*0412*/ 	.byte	0x08
	.zero		1


	//   ....[53]....
        /*0414*/ 	.word	0x000005b0
        /*0418*/ 	.word	0x000000ff
        /*041c*/ 	.word	0x000001b0
        /*0420*/ 	.short	0x0100
        /*0422*/ 	.byte	0x08
	.zero		1


	//   ....[54]....
        /*0424*/ 	.word	0x000005c0
        /*0428*/ 	.word	0x000000ff
        /*042c*/ 	.word	0x000000d8
        /*0430*/ 	.short	0x0100
        /*0432*/ 	.byte	0x08
	.zero		1


	//   ....[55]....
        /*0434*/ 	.word	0x000005d0
        /*0438*/ 	.word	0x000000ff
        /*043c*/ 	.word	0x000001b8
        /*0440*/ 	.short	0x0100
        /*0442*/ 	.byte	0x08
	.zero		1


	//   ....[56]....
        /*0444*/ 	.word	0x00000ac0
        /*0448*/ 	.word	0x000000ff
        /*044c*/ 	.word	0x000001f0
        /*0450*/ 	.short	0x0100
        /*0452*/ 	.byte	0x08
	.zero		1


	//   ....[57]....
        /*0454*/ 	.word	0x00000b60
        /*0458*/ 	.word	0x000000ff
        /*045c*/ 	.word	0x000001f8
        /*0460*/ 	.short	0x0100
        /*0462*/ 	.byte	0x08
	.zero		1


	//   ....[58]....
        /*0464*/ 	.word	0x00000b90
        /*0468*/ 	.word	0x000000ff
        /*046c*/ 	.word	0x000001d0
        /*0470*/ 	.short	0x0100
        /*0472*/ 	.byte	0x09
	.zero		1


	//   ....[59]....
        /*0474*/ 	.word	0x00000ba0
        /*0478*/ 	.word	0x000000ff
        /*047c*/ 	.word	0x000001d8
        /*0480*/ 	.short	0x0100
        /*0482*/ 	.byte	0x09
	.zero		1


	//   ....[60]....
        /*0484*/ 	.word	0x00000bb0
        /*0488*/ 	.word	0x000000ff
        /*048c*/ 	.word	0x000001e0
        /*0490*/ 	.short	0x0100
        /*0492*/ 	.byte	0x09
	.zero		1


	//   ....[61]....
        /*0494*/ 	.word	0x00000bc0
        /*0498*/ 	.word	0x000000ff
        /*049c*/ 	.word	0x000001e8
        /*04a0*/ 	.short	0x0100
        /*04a2*/ 	.byte	0x09
	.zero		1


	//   ....[62]....
        /*04a4*/ 	.word	0x000019f0
        /*04a8*/ 	.word	0x0000003e
        /*04ac*/ 	.word	0x00000000
        /*04b0*/ 	.short	0x010a
        /*04b2*/ 	.byte	0x2a
	.zero		1


	//   ....[63]....
        /*04b4*/ 	.word	0x00001ba0
        /*04b8*/ 	.word	0x00000003
        /*04bc*/ 	.word	0x00000000
        /*04c0*/ 	.short	0x010a
        /*04c2*/ 	.byte	0x3f
	.zero		1


	//   ....[64]....
        /*04c4*/ 	.word	0x00001be0
        /*04c8*/ 	.word	0x00000003
        /*04cc*/ 	.word	0x00000000
        /*04d0*/ 	.short	0x010a
        /*04d2*/ 	.byte	0x3f
	.zero		1


	//   ....[65]....
        /*04d4*/ 	.word	0x00001de0
        /*04d8*/ 	.word	0x000000ff
        /*04dc*/ 	.word	0x00000000
        /*04e0*/ 	.short	0x010a
        /*04e2*/ 	.byte	0x04
	.zero		1


	//   ....[66]....
        /*04e4*/ 	.word	0x00001e20
        /*04e8*/ 	.word	0x000000ff
        /*04ec*/ 	.word	0x00000000
        /*04f0*/ 	.short	0x010a
        /*04f2*/ 	.byte	0x04
	.zero		1


	//   ....[67]....
        /*04f4*/ 	.word	0x00001f80
        /*04f8*/ 	.word	0x00000005
        /*04fc*/ 	.word	0x00000000
        /*0500*/ 	.short	0x0101
        /*0502*/ 	.byte	0x3f
	.zero		1


	//   ....[68]....
        /*0504*/ 	.word	0x00002080
        /*0508*/ 	.word	0x0000003f
        /*050c*/ 	.word	0x00000000
        /*0510*/ 	.short	0x0101
        /*0512*/ 	.byte	0x2f
	.zero		1


	//   ....[69]....
        /*0514*/ 	.word	0x00002180
        /*0518*/ 	.word	0x00000003
        /*051c*/ 	.word	0x00000000
        /*0520*/ 	.short	0x0101
        /*0522*/ 	.byte	0x3f
	.zero		1


	//   ....[70]....
        /*0524*/ 	.word	0x00002240
        /*0528*/ 	.word	0x0000003e
        /*052c*/ 	.word	0x00000010
        /*0530*/ 	.short	0x010a
        /*0532*/ 	.byte	0x2a
	.zero		1


	//   ....[71]....
        /*0534*/ 	.word	0x00004050
        /*0538*/ 	.word	0x00000041
        /*053c*/ 	.word	0x00000000
        /*0540*/ 	.short	0x0101
        /*0542*/ 	.byte	0x2f
	.zero		1


	//   ....[72]....
        /*0544*/ 	.word	0x00004a00
        /*0548*/ 	.word	0x0000000c
        /*054c*/ 	.word	0x000000e0
        /*0550*/ 	.short	0x010a
        /*0552*/ 	.byte	0x3f
	.zero		1


	//   ....[73]....
        /*0554*/ 	.word	0x00004de0
        /*0558*/ 	.word	0x00000003
        /*055c*/ 	.word	0x000001f8
        /*0560*/ 	.short	0x0101
        /*0562*/ 	.byte	0x3f
	.zero		1


	//   ....[74]....
        /*0564*/ 	.word	0x00005550
        /*0568*/ 	.word	0x00000007
        /*056c*/ 	.word	0x00000000
        /*0570*/ 	.short	0x010a
        /*0572*/ 	.byte	0x3f
	.zero		1


	//   ....[75]....
        /*0574*/ 	.word	0x000055d0
        /*0578*/ 	.word	0x00000009
        /*057c*/ 	.word	0x00000000
        /*0580*/ 	.short	0x010a
        /*0582*/ 	.byte	0x3f
	.zero		1


	//   ....[76]....
        /*0584*/ 	.word	0x00005660
        /*0588*/ 	.word	0x00000006
        /*058c*/ 	.word	0x00000000
        /*0590*/ 	.short	0x010a
        /*0592*/ 	.byte	0x3f
	.zero		1


	//   ....[77]....
        /*0594*/ 	.word	0x000056f0
        /*0598*/ 	.word	0x00000009
        /*059c*/ 	.word	0x00000000
        /*05a0*/ 	.short	0x010a
        /*05a2*/ 	.byte	0x3f
	.zero		1


	//   ....[78]....
        /*05a4*/ 	.word	0x00005780
        /*05a8*/ 	.word	0x00000006
        /*05ac*/ 	.word	0x00000000
        /*05b0*/ 	.short	0x010a
        /*05b2*/ 	.byte	0x3f
	.zero		1


	//   ....[79]....
        /*05b4*/ 	.word	0x00005810
        /*05b8*/ 	.word	0x00000009
        /*05bc*/ 	.word	0x00000000
        /*05c0*/ 	.short	0x010a
        /*05c2*/ 	.byte	0x3f
	.zero		1


	//   ....[80]....
        /*05c4*/ 	.word	0x000058a0
        /*05c8*/ 	.word	0x00000006
        /*05cc*/ 	.word	0x00000000
        /*05d0*/ 	.short	0x010a
        /*05d2*/ 	.byte	0x3f
	.zero		1


	//   ....[81]....
        /*05d4*/ 	.word	0x00005930
        /*05d8*/ 	.word	0x00000009
        /*05dc*/ 	.word	0x00000000
        /*05e0*/ 	.short	0x010a
        /*05e2*/ 	.byte	0x3f
	.zero		1


	//   ....[82]....
        /*05e4*/ 	.word	0x000059c0
        /*05e8*/ 	.word	0x00000006
        /*05ec*/ 	.word	0x00000000
        /*05f0*/ 	.short	0x010a
        /*05f2*/ 	.byte	0x3f
	.zero		1


	//   ....[83]....
        /*05f4*/ 	.word	0x00005a50
        /*05f8*/ 	.word	0x00000009
        /*05fc*/ 	.word	0x00000000
        /*0600*/ 	.short	0x010a
        /*0602*/ 	.byte	0x3f
	.zero		1


	//   ....[84]....
        /*0604*/ 	.word	0x00005ae0
        /*0608*/ 	.word	0x00000006
        /*060c*/ 	.word	0x00000000
        /*0610*/ 	.short	0x010a
        /*0612*/ 	.byte	0x3f
	.zero		1


	//   ....[85]....
        /*0614*/ 	.word	0x00005b70
        /*0618*/ 	.word	0x00000009
        /*061c*/ 	.word	0x00000000
        /*0620*/ 	.short	0x010a
        /*0622*/ 	.byte	0x3f
	.zero		1


	//   ....[86]....
        /*0624*/ 	.word	0x00005c00
        /*0628*/ 	.word	0x00000006
        /*062c*/ 	.word	0x00000000
        /*0630*/ 	.short	0x010a
        /*0632*/ 	.byte	0x3f
	.zero		1


	//   ....[87]....
        /*0634*/ 	.word	0x00005c90
        /*0638*/ 	.word	0x00000009
        /*063c*/ 	.word	0x00000000
        /*0640*/ 	.short	0x010a
        /*0642*/ 	.byte	0x3f
	.zero		1


	//   ....[88]....
        /*0644*/ 	.word	0x00005d20
        /*0648*/ 	.word	0x00000006
        /*064c*/ 	.word	0x00000000
        /*0650*/ 	.short	0x010a
        /*0652*/ 	.byte	0x3f
	.zero		1


	//   ....[89]....
        /*0654*/ 	.word	0x00005db0
        /*0658*/ 	.word	0x00000009
        /*065c*/ 	.word	0x00000000
        /*0660*/ 	.short	0x010a
        /*0662*/ 	.byte	0x3f
	.zero		1


	//   ....[90]....
        /*0664*/ 	.word	0x00005e40
        /*0668*/ 	.word	0x00000006
        /*066c*/ 	.word	0x00000000
        /*0670*/ 	.short	0x010a
        /*0672*/ 	.byte	0x3f
	.zero		1


	//   ....[91]....
        /*0674*/ 	.word	0x00005ed0
        /*0678*/ 	.word	0x00000009
        /*067c*/ 	.word	0x00000000
        /*0680*/ 	.short	0x010a
        /*0682*/ 	.byte	0x3f
	.zero		1


	//   ....[92]....
        /*0684*/ 	.word	0x00005f60
        /*0688*/ 	.word	0x00000006
        /*068c*/ 	.word	0x00000000
        /*0690*/ 	.short	0x010a
        /*0692*/ 	.byte	0x3f
	.zero		1


	//   ....[93]....
        /*0694*/ 	.word	0x00005ff0
        /*0698*/ 	.word	0x00000009
        /*069c*/ 	.word	0x00000000
        /*06a0*/ 	.short	0x010a
        /*06a2*/ 	.byte	0x3f
	.zero		1


	//   ....[94]....
        /*06a4*/ 	.word	0x00006080
        /*06a8*/ 	.word	0x00000006
        /*06ac*/ 	.word	0x00000000
        /*06b0*/ 	.short	0x010a
        /*06b2*/ 	.byte	0x3f
	.zero		1


	//   ....[95]....
        /*06b4*/ 	.word	0x00006110
        /*06b8*/ 	.word	0x00000009
        /*06bc*/ 	.word	0x00000000
        /*06c0*/ 	.short	0x010a
        /*06c2*/ 	.byte	0x3f
	.zero		1


	//   ....[96]....
        /*06c4*/ 	.word	0x000061a0
        /*06c8*/ 	.word	0x00000006
        /*06cc*/ 	.word	0x00000000
        /*06d0*/ 	.short	0x010a
        /*06d2*/ 	.byte	0x3f
	.zero		1


	//   ....[97]....
        /*06d4*/ 	.word	0x00006230
        /*06d8*/ 	.word	0x00000009
        /*06dc*/ 	.word	0x00000000
        /*06e0*/ 	.short	0x010a
        /*06e2*/ 	.byte	0x3f
	.zero		1


	//   ....[98]....
        /*06e4*/ 	.word	0x000062c0
        /*06e8*/ 	.word	0x00000006
        /*06ec*/ 	.word	0x00000000
        /*06f0*/ 	.short	0x010a
        /*06f2*/ 	.byte	0x3f
	.zero		1


	//   ....[99]....
        /*06f4*/ 	.word	0x00006350
        /*06f8*/ 	.word	0x00000009
        /*06fc*/ 	.word	0x00000000
        /*0700*/ 	.short	0x010a
        /*0702*/ 	.byte	0x3f
	.zero		1


	//   ....[100]....
        /*0704*/ 	.word	0x000063e0
        /*0708*/ 	.word	0x00000006
        /*070c*/ 	.word	0x00000000
        /*0710*/ 	.short	0x010a
        /*0712*/ 	.byte	0x3f
	.zero		1


	//   ....[101]....
        /*0714*/ 	.word	0x00006470
        /*0718*/ 	.word	0x00000003
        /*071c*/ 	.word	0x00000000
        /*0720*/ 	.short	0x010a
        /*0722*/ 	.byte	0x3f
	.zero		1


	//   ....[102]....
        /*0724*/ 	.word	0x000064d0
        /*0728*/ 	.word	0x00000040
        /*072c*/ 	.word	0x00000000
        /*0730*/ 	.short	0x010a
        /*0732*/ 	.byte	0x3f
	.zero		1


	//   ....[103]....
        /*0734*/ 	.word	0x00006520
        /*0738*/ 	.word	0x00000003
        /*073c*/ 	.word	0x00000000
        /*0740*/ 	.short	0x010a
        /*0742*/ 	.byte	0x3f
	.zero		1


	//   ....[104]....
        /*0744*/ 	.word	0x00006580
        /*0748*/ 	.word	0x00000005
        /*074c*/ 	.word	0x00000000
        /*0750*/ 	.short	0x010a
        /*0752*/ 	.byte	0x3f
	.zero		1


	//   ....[105]....
        /*0754*/ 	.word	0x000065d0
        /*0758*/ 	.word	0x00000040
        /*075c*/ 	.word	0x00000010
        /*0760*/ 	.short	0x010a
        /*0762*/ 	.byte	0x3f
	.zero		1


	//   ....[106]....
        /*0764*/ 	.word	0x000066a0
        /*0768*/ 	.word	0x0000000c
        /*076c*/ 	.word	0x000000e0
        /*0770*/ 	.short	0x010a
        /*0772*/ 	.byte	0x3f
	.zero		1


	//   ....[107]....
        /*0774*/ 	.word	0x00006770
        /*0778*/ 	.word	0x00000007
        /*077c*/ 	.word	0x00000000
        /*0780*/ 	.short	0x010a
        /*0782*/ 	.byte	0x3f
	.zero		1


	//   ....[108]....
        /*0784*/ 	.word	0x000067c0
        /*0788*/ 	.word	0x00000009
        /*078c*/ 	.word	0x00000000
        /*0790*/ 	.short	0x010a
        /*0792*/ 	.byte	0x3f
	.zero		1


	//   ....[109]....
        /*0794*/ 	.word	0x00006810
        /*0798*/ 	.word	0x00000006
        /*079c*/ 	.word	0x00000000
        /*07a0*/ 	.short	0x010a
        /*07a2*/ 	.byte	0x3f
	.zero		1


	//   ....[110]....
        /*07a4*/ 	.word	0x00006860
        /*07a8*/ 	.word	0x00000009
        /*07ac*/ 	.word	0x00000000
        /*07b0*/ 	.short	0x010a
        /*07b2*/ 	.byte	0x3f
	.zero		1


	//   ....[111]....
        /*07b4*/ 	.word	0x000068b0
        /*07b8*/ 	.word	0x00000006
        /*07bc*/ 	.word	0x00000000
        /*07c0*/ 	.short	0x010a
        /*07c2*/ 	.byte	0x3f
	.zero		1


	//   ....[112]....
        /*07c4*/ 	.word	0x00006900
        /*07c8*/ 	.word	0x00000009
        /*07cc*/ 	.word	0x00000000
        /*07d0*/ 	.short	0x010a
        /*07d2*/ 	.byte	0x3f
	.zero		1


	//   ....[113]....
        /*07d4*/ 	.word	0x00006950
        /*07d8*/ 	.word	0x00000006
        /*07dc*/ 	.word	0x00000000
        /*07e0*/ 	.short	0x010a
        /*07e2*/ 	.byte	0x3f
	.zero		1


	//   ....[114]....
        /*07e4*/ 	.word	0x000069a0
        /*07e8*/ 	.word	0x00000009
        /*07ec*/ 	.word	0x00000000
        /*07f0*/ 	.short	0x010a
        /*07f2*/ 	.byte	0x3f
	.zero		1


	//   ....[115]....
        /*07f4*/ 	.word	0x000069f0
        /*07f8*/ 	.word	0x00000006
        /*07fc*/ 	.word	0x00000000
        /*0800*/ 	.short	0x010a
        /*0802*/ 	.byte	0x3f
	.zero		1


	//   ....[116]....
        /*0804*/ 	.word	0x00006a40
        /*0808*/ 	.word	0x00000009
        /*080c*/ 	.word	0x00000000
        /*0810*/ 	.short	0x010a
        /*0812*/ 	.byte	0x3f
	.zero		1


	//   ....[117]....
        /*0814*/ 	.word	0x00006a90
        /*0818*/ 	.word	0x00000006
        /*081c*/ 	.word	0x00000000
        /*0820*/ 	.short	0x010a
        /*0822*/ 	.byte	0x3f
	.zero		1


	//   ....[118]....
        /*0824*/ 	.word	0x00006ae0
        /*0828*/ 	.word	0x00000009
        /*082c*/ 	.word	0x00000000
        /*0830*/ 	.short	0x010a
        /*0832*/ 	.byte	0x3f
	.zero		1


	//   ....[119]....
        /*0834*/ 	.word	0x00006b30
        /*0838*/ 	.word	0x00000006
        /*083c*/ 	.word	0x00000000
        /*0840*/ 	.short	0x010a
        /*0842*/ 	.byte	0x3f
	.zero		1


	//   ....[120]....
        /*0844*/ 	.word	0x00006b80
        /*0848*/ 	.word	0x00000009
        /*084c*/ 	.word	0x00000000
        /*0850*/ 	.short	0x010a
        /*0852*/ 	.byte	0x3f
	.zero		1


	//   ....[121]....
        /*0854*/ 	.word	0x00006bd0
        /*0858*/ 	.word	0x00000006
        /*085c*/ 	.word	0x00000000
        /*0860*/ 	.short	0x010a
        /*0862*/ 	.byte	0x3f
	.zero		1


	//   ....[122]....
        /*0864*/ 	.word	0x00006c20
        /*0868*/ 	.word	0x00000009
        /*086c*/ 	.word	0x00000000
        /*0870*/ 	.short	0x010a
        /*0872*/ 	.byte	0x3f
	.zero		1


	//   ....[123]....
        /*0874*/ 	.word	0x00006c70
        /*0878*/ 	.word	0x00000006
        /*087c*/ 	.word	0x00000000
        /*0880*/ 	.short	0x010a
        /*0882*/ 	.byte	0x3f
	.zero		1


	//   ....[124]....
        /*0884*/ 	.word	0x00006cc0
        /*0888*/ 	.word	0x00000009
        /*088c*/ 	.word	0x00000000
        /*0890*/ 	.short	0x010a
        /*0892*/ 	.byte	0x3f
	.zero		1


	//   ....[125]....
        /*0894*/ 	.word	0x00006d10
        /*0898*/ 	.word	0x00000006
        /*089c*/ 	.word	0x00000000
        /*08a0*/ 	.short	0x010a
        /*08a2*/ 	.byte	0x3f
	.zero		1


	//   ....[126]....
        /*08a4*/ 	.word	0x00006d60
        /*08a8*/ 	.word	0x00000009
        /*08ac*/ 	.word	0x00000000
        /*08b0*/ 	.short	0x010a
        /*08b2*/ 	.byte	0x3f
	.zero		1


	//   ....[127]....
        /*08b4*/ 	.word	0x00006db0
        /*08b8*/ 	.word	0x00000006
        /*08bc*/ 	.word	0x00000000
        /*08c0*/ 	.short	0x010a
        /*08c2*/ 	.byte	0x3f
	.zero		1


	//   ....[128]....
        /*08c4*/ 	.word	0x00006e00
        /*08c8*/ 	.word	0x00000009
        /*08cc*/ 	.word	0x00000000
        /*08d0*/ 	.short	0x010a
        /*08d2*/ 	.byte	0x3f
	.zero		1


	//   ....[129]....
        /*08d4*/ 	.word	0x00006e50
        /*08d8*/ 	.word	0x00000006
        /*08dc*/ 	.word	0x00000000
        /*08e0*/ 	.short	0x010a
        /*08e2*/ 	.byte	0x3f
	.zero		1


	//   ....[130]....
        /*08e4*/ 	.word	0x00006ea0
        /*08e8*/ 	.word	0x00000009
        /*08ec*/ 	.word	0x00000000
        /*08f0*/ 	.short	0x010a
        /*08f2*/ 	.byte	0x3f
	.zero		1


	//   ....[131]....
        /*08f4*/ 	.word	0x00006ef0
        /*08f8*/ 	.word	0x00000006
        /*08fc*/ 	.word	0x00000000
        /*0900*/ 	.short	0x010a
        /*0902*/ 	.byte	0x3f
	.zero		1


	//   ....[132]....
        /*0904*/ 	.word	0x00006f40
        /*0908*/ 	.word	0x00000009
        /*090c*/ 	.word	0x00000000
        /*0910*/ 	.short	0x010a
        /*0912*/ 	.byte	0x3f
	.zero		1


	//   ....[133]....
        /*0914*/ 	.word	0x00006f90
        /*0918*/ 	.word	0x00000006
        /*091c*/ 	.word	0x00000000
        /*0920*/ 	.short	0x010a
        /*0922*/ 	.byte	0x3f
	.zero		1


	//----- nvinfo : EIATTR_NUM_MBARRIERS
	.align		4
.L_37:
        /*0924*/ 	.byte	0x03, 0x38
        /*0926*/ 	.short	0x003e


	//----- nvinfo : EIATTR_EXIT_INSTR_OFFSETS
	.align		4
        /*0928*/ 	.byte	0x04, 0x1c
        /*092a*/ 	.short	(.L_39 - .L_38)


	//   ....[0]....
.L_38:
        /*092c*/ 	.word	0x000016b0


	//   ....[1]....
        /*0930*/ 	.word	0x00001710


	//   ....[2]....
        /*0934*/ 	.word	0x000046e0


	//   ....[3]....
        /*0938*/ 	.word	0x00004710


	//   ....[4]....
        /*093c*/ 	.word	0x000064c0


	//----- nvinfo : EIATTR_MAX_THREADS
	.align		4
.L_39:
        /*0940*/ 	.byte	0x04, 0x05
        /*0942*/ 	.short	(.L_41 - .L_40)
.L_40:
        /*0944*/ 	.word	0x00000180
        /*0948*/ 	.word	0x00000001
        /*094c*/ 	.word	0x00000001


	//----- nvinfo : EIATTR_CRS_STACK_SIZE
	.align		4
.L_41:
        /*0950*/ 	.byte	0x04, 0x1e
        /*0952*/ 	.short	(.L_43 - .L_42)
.L_42:
        /*0954*/ 	.word	0x00000000


	//----- nvinfo : EIATTR_CBANK_PARAM_SIZE
	.align		4
.L_43:
        /*0958*/ 	.byte	0x03, 0x19
        /*095a*/ 	.short	0x0470


	//----- nvinfo : EIATTR_PARAM_CBANK
	.align		4
        /*095c*/ 	.byte	0x04, 0x0a
        /*095e*/ 	.short	(.L_45 - .L_44)
	.align		4
.L_44:
        /*0960*/ 	.word	index@(.nv.constant0._ZN7cutlass13device_kernelINS_4gemm6kernel13GemmUniversalIN4cute5tupleIJiiiiEEENS1_10collective13CollectiveMmaINS1_34MainloopSm90TmaGmmaWarpSpecializedILi28ENS5_IJNS4_1CILi1EEENSA_ILi4EEESB_EEENS1_32KernelTmaWarpSpecializedPingpongEEENS5_IJNSA_ILi64EEESG_SG_EEEaNS5_IJlSB_lEEEaSI_NS4_8TiledMMAINS4_8MMA_AtomIJNS4_4SM904GMMA26MMA_64x64x32_S32S8S8_SS_TNEEEENS4_6LayoutINS5_IJSB_SB_SB_EEENS5_IJNSA_ILi0EEESR_SR_EEEEENS5_IJNS4_10UnderscoreESU_SU_EEEEENS4_23SM90_TMA_LOAD_MULTICASTENS4_14ComposedLayoutINS4_7SwizzleILi2ELi4ELi3EEENS4_18smem_ptr_flag_bitsILi8EEENSP_INS5_IJNSA_ILi8EEESG_EEENS5_IJSG_SB_EEEEEEEvNS4_8identityENS4_13SM90_TMA_LOADES17_vS18_EENS_8epilogue10collective6detail29Sm90TmaWarpSpecializedAdapterINS1C_15DefaultEpilogueIaSI_SI_NS1B_6thread17LinearCombinationIaLi1EiiLNS1G_9ScaleType4KindE0ELNS_15FloatRoundStyleE2EaEENS1_15EpilogueDefaultEEEEEvvEEEEvNT_6ParamsE)
        /*0964*/ 	.short	0x0210
        /*0966*/ 	.short	0x0470


	//----- nvinfo : EIATTR_SW_WAR
	.align		4
.L_45:
        /*0968*/ 	.byte	0x04, 0x36
        /*096a*/ 	.short	(.L_47 - .L_46)
.L_46:
        /*096c*/ 	.word	0x00000008
.L_47:


//--------------------- .nv.callgraph             --------------------------
	.section	.nv.callgraph,"",@"SHT_CUDA_CALLGRAPH"
	.align	4
	.sectionentsize	8
	.align		4
        /*0000*/ 	.word	0x00000000
	.align		4
        /*0004*/ 	.word	0xffffffff
	.align		4
        /*0008*/ 	.word	index@(_ZN7cutlass13device_kernelINS_4gemm6kernel13GemmUniversalIN4cute5tupleIJiiiiEEENS1_10collective13CollectiveMmaINS1_34MainloopSm90TmaGmmaWarpSpecializedILi28ENS5_IJNS4_1CILi1EEENSA_ILi4EEESB_EEENS1_32KernelTmaWarpSpecializedPingpongEEENS5_IJNSA_ILi64EEESG_SG_EEEaNS5_IJlSB_lEEEaSI_NS4_8TiledMMAINS4_8MMA_AtomIJNS4_4SM904GMMA26MMA_64x64x32_S32S8S8_SS_TNEEEENS4_6LayoutINS5_IJSB_SB_SB_EEENS5_IJNSA_ILi0EEESR_SR_EEEEENS5_IJNS4_10UnderscoreESU_SU_EEEEENS4_23SM90_TMA_LOAD_MULTICASTENS4_14ComposedLayoutINS4_7SwizzleILi2ELi4ELi3EEENS4_18smem_ptr_flag_bitsILi8EEENSP_INS5_IJNSA_ILi8EEESG_EEENS5_IJSG_SB_EEEEEEEvNS4_8identityENS4_13SM90_TMA_LOADES17_vS18_EENS_8epilogue10collective6detail29Sm90TmaWarpSpecializedAdapterINS1C_15DefaultEpilogueIaSI_SI_NS1B_6thread17LinearCombinationIaLi1EiiLNS1G_9ScaleType4KindE0ELNS_15FloatRoundStyleE2EaEENS1_15EpilogueDefaultEEEEEvvEEEEvNT_6ParamsE)
	.align		4
        /*000c*/ 	.word	index@(__assertfail)
	.align		4
        /*0010*/ 	.word	0x00000000
	.align		4
        /*0014*/ 	.word	0xfffffffe
	.align		4
        /*0018*/ 	.word	0x00000000
	.align		4
        /*001c*/ 	.word	0xfffffffd
	.align		4
        /*0020*/ 	.word	0x00000000
	.align		4
        /*0024*/ 	.word	0xfffffffc


//--------------------- .nv.constant4             --------------------------
	.section	.nv.constant4,"a",@progbits
	.align	8
	.align		8
.nv.constant4:
        /*0000*/ 	.dword	__assertfail
	.align		8
        /*0008*/ 	.dword	__unnamed_1
	.align		8
        /*0010*/ 	.dword	_ZN40_INTERNAL_abfea020_4_k_cu_d88445b9_186304cuda3std3__45__cpo5beginE
	.align		8
        /*0018*/ 	.dword	_ZN40_INTERNAL_abfea020_4_k_cu_d88445b9_186304cuda3std3__45__cpo3endE
	.align		8
        /*0020*/ 	.dword	_ZN40_INTERNAL_abfea020_4_k_cu_d88445b9_186304cuda3std3__45__cpo6cbeginE
	.align		8
        /*0028*/ 	.dword	_ZN40_INTERNAL_abfea020_4_k_cu_d88445b9_186304cuda3std3__45__cpo4cendE
	.align		8
        /*0030*/ 	.dword	_ZN40_INTERNAL_abfea020_4_k_cu_d88445b9_186304cuda3std3__442_GLOBAL__N__abfea020_4_k_cu_d88445b9_186306ignoreE
	.align		8
        /*0038*/ 	.dword	_ZN40_INTERNAL_abfea020_4_k_cu_d88445b9_186304cuda3std3__419piecewise_constructE
	.align		8
        /*0040*/ 	.dword	_ZN40_INTERNAL_abfea020_4_k_cu_d88445b9_186304cuda3std3__48in_placeE
	.align		8
        /*0048*/ 	.dword	_ZN40_INTERNAL_abfea020_4_k_cu_d88445b9_186304cuda3std6ranges3__45__cpo4swapE
	.align		8
        /*0050*/ 	.dword	_ZN40_INTERNAL_abfea020_4_k_cu_d88445b9_186304cuda3std6ranges3__45__cpo9iter_moveE
	.align		8
        /*0058*/ 	.dword	_ZN40_INTERNAL_abfea020_4_k_cu_d88445b9_186304cute7productE
	.align		8
        /*0060*/ 	.dword	_ZN40_INTERNAL_abfea020_4_k_cu_d88445b9_186304cute1_E
	.align		8
        /*0068*/ 	.dword	$str$22
	.align		8
        /*0070*/ 	.dword	$str$23


//--------------------- .text._ZN7cutlass13device_kernelINS_4gemm6kernel13GemmUniversalIN4cute5tupleIJiiiiEEENS1_10collective13CollectiveMmaINS1_34MainloopSm90TmaGmmaWarpSpecializedILi28ENS5_IJNS4_1CILi1EEENSA_ILi4EEESB_EEENS1_32KernelTmaWarpSpecializedPingpongEEENS5_IJNSA_ILi64EEESG_SG_EEEaNS5_IJlSB_lEEEaSI_NS4_8TiledMMAINS4_8MMA_AtomIJNS4_4SM904GMMA26MMA_64x64x32_S32S8S8_SS_TNEEEENS4_6LayoutINS5_IJSB_SB_SB_EEENS5_IJNSA_ILi0EEESR_SR_EEEEENS5_IJNS4_10UnderscoreESU_SU_EEEEENS4_23SM90_TMA_LOAD_MULTICASTENS4_14ComposedLayoutINS4_7SwizzleILi2ELi4ELi3EEENS4_18smem_ptr_flag_bitsILi8EEENSP_INS5_IJNSA_ILi8EEESG_EEENS5_IJSG_SB_EEEEEEEvNS4_8identityENS4_13SM90_TMA_LOADES17_vS18_EENS_8epilogue10collective6detail29Sm90TmaWarpSpecializedAdapterINS1C_15DefaultEpilogueIaSI_SI_NS1B_6thread17LinearCombinationIaLi1EiiLNS1G_9ScaleType4KindE0ELNS_15FloatRoundStyleE2EaEENS1_15EpilogueDefaultEEEEEvvEEEEvNT_6ParamsE --------------------------
	.section	.text._ZN7cutlass13device_kernelINS_4gemm6kernel13GemmUniversalIN4cute5tupleIJiiiiEEENS1_10collective13CollectiveMmaINS1_34MainloopSm90TmaGmmaWarpSpecializedILi28ENS5_IJNS4_1CILi1EEENSA_ILi4EEESB_EEENS1_32KernelTmaWarpSpecializedPingpongEEENS5_IJNSA_ILi64EEESG_SG_EEEaNS5_IJlSB_lEEEaSI_NS4_8TiledMMAINS4_8MMA_AtomIJNS4_4SM904GMMA26MMA_64x64x32_S32S8S8_SS_TNEEEENS4_6LayoutINS5_IJSB_SB_SB_EEENS5_IJNSA_ILi0EEESR_SR_EEEEENS5_IJNS4_10UnderscoreESU_SU_EEEEENS4_23SM90_TMA_LOAD_MULTICASTENS4_14ComposedLayoutINS4_7SwizzleILi2ELi4ELi3EEENS4_18smem_ptr_flag_bitsILi8EEENSP_INS5_IJNSA_ILi8EEESG_EEENS5_IJSG_SB_EEEEEEEvNS4_8identityENS4_13SM90_TMA_LOADES17_vS18_EENS_8epilogue10collective6detail29Sm90TmaWarpSpecializedAdapterINS1C_15DefaultEpilogueIaSI_SI_NS1B_6thread17LinearCombinationIaLi1EiiLNS1G_9ScaleType4KindE0ELNS_15FloatRoundStyleE2EaEENS1_15EpilogueDefaultEEEEEvvEEEEvNT_6ParamsE,"ax",@progbits
	.align	128
.text._ZN7cutlass13device_kernelINS_4gemm6kernel13GemmUniversalIN4cute5tupleIJiiiiEEENS1_10collective13CollectiveMmaINS1_34MainloopSm90TmaGmmaWarpSpecializedILi28ENS5_IJNS4_1CILi1EEENSA_ILi4EEESB_EEENS1_32KernelTmaWarpSpecializedPingpongEEENS5_IJNSA_ILi64EEESG_SG_EEEaNS5_IJlSB_lEEEaSI_NS4_8TiledMMAINS4_8MMA_AtomIJNS4_4SM904GMMA26MMA_64x64x32_S32S8S8_SS_TNEEEENS4_6LayoutINS5_IJSB_SB_SB_EEENS5_IJNSA_ILi0EEESR_SR_EEEEENS5_IJNS4_10UnderscoreESU_SU_EEEEENS4_23SM90_TMA_LOAD_MULTICASTENS4_14ComposedLayoutINS4_7SwizzleILi2ELi4ELi3EEENS4_18smem_ptr_flag_bitsILi8EEENSP_INS5_IJNSA_ILi8EEESG_EEENS5_IJSG_SB_EEEEEEEvNS4_8identityENS4_13SM90_TMA_LOADES17_vS18_EENS_8epilogue10collective6detail29Sm90TmaWarpSpecializedAdapterINS1C_15DefaultEpilogueIaSI_SI_NS1B_6thread17LinearCombinationIaLi1EiiLNS1G_9ScaleType4KindE0ELNS_15FloatRoundStyleE2EaEENS1_15EpilogueDefaultEEEEEvvEEEEvNT_6ParamsE:
        .type           _ZN7cutlass13device_kernelINS_4gemm6kernel13GemmUniversalIN4cute5tupleIJiiiiEEENS1_10collective13CollectiveMmaINS1_34MainloopSm90TmaGmmaWarpSpecializedILi28ENS5_IJNS4_1CILi1EEENSA_ILi4EEESB_EEENS1_32KernelTmaWarpSpecializedPingpongEEENS5_IJNSA_ILi64EEESG_SG_EEEaNS5_IJlSB_lEEEaSI_NS4_8TiledMMAINS4_8MMA_AtomIJNS4_4SM904GMMA26MMA_64x64x32_S32S8S8_SS_TNEEEENS4_6LayoutINS5_IJSB_SB_SB_EEENS5_IJNSA_ILi0EEESR_SR_EEEEENS5_IJNS4_10UnderscoreESU_SU_EEEEENS4_23SM90_TMA_LOAD_MULTICASTENS4_14ComposedLayoutINS4_7SwizzleILi2ELi4ELi3EEENS4_18smem_ptr_flag_bitsILi8EEENSP_INS5_IJNSA_ILi8EEESG_EEENS5_IJSG_SB_EEEEEEEvNS4_8identityENS4_13SM90_TMA_LOADES17_vS18_EENS_8epilogue10collective6detail29Sm90TmaWarpSpecializedAdapterINS1C_15DefaultEpilogueIaSI_SI_NS1B_6thread17LinearCombinationIaLi1EiiLNS1G_9ScaleType4KindE0ELNS_15FloatRoundStyleE2EaEENS1_15EpilogueDefaultEEEEEvvEEEEvNT_6ParamsE,@function
        .size           _ZN7cutlass13device_kernelINS_4gemm6kernel13GemmUniversalIN4cute5tupleIJiiiiEEENS1_10collective13CollectiveMmaINS1_34MainloopSm90TmaGmmaWarpSpecializedILi28ENS5_IJNS4_1CILi1EEENSA_ILi4EEESB_EEENS1_32KernelTmaWarpSpecializedPingpongEEENS5_IJNSA_ILi64EEESG_SG_EEEaNS5_IJlSB_lEEEaSI_NS4_8TiledMMAINS4_8MMA_AtomIJNS4_4SM904GMMA26MMA_64x64x32_S32S8S8_SS_TNEEEENS4_6LayoutINS5_IJSB_SB_SB_EEENS5_IJNSA_ILi0EEESR_SR_EEEEENS5_IJNS4_10UnderscoreESU_SU_EEEEENS4_23SM90_TMA_LOAD_MULTICASTENS4_14ComposedLayoutINS4_7SwizzleILi2ELi4ELi3EEENS4_18smem_ptr_flag_bitsILi8EEENSP_INS5_IJNSA_ILi8EEESG_EEENS5_IJSG_SB_EEEEEEEvNS4_8identityENS4_13SM90_TMA_LOADES17_vS18_EENS_8epilogue10collective6detail29Sm90TmaWarpSpecializedAdapterINS1C_15DefaultEpilogueIaSI_SI_NS1B_6thread17LinearCombinationIaLi1EiiLNS1G_9ScaleType4KindE0ELNS_15FloatRoundStyleE2EaEENS1_15EpilogueDefaultEEEEEvvEEEEvNT_6ParamsE,(.L_x_190 - _ZN7cutlass13device_kernelINS_4gemm6kernel13GemmUniversalIN4cute5tupleIJiiiiEEENS1_10collective13CollectiveMmaINS1_34MainloopSm90TmaGmmaWarpSpecializedILi28ENS5_IJNS4_1CILi1EEENSA_ILi4EEESB_EEENS1_32KernelTmaWarpSpecializedPingpongEEENS5_IJNSA_ILi64EEESG_SG_EEEaNS5_IJlSB_lEEEaSI_NS4_8TiledMMAINS4_8MMA_AtomIJNS4_4SM904GMMA26MMA_64x64x32_S32S8S8_SS_TNEEEENS4_6LayoutINS5_IJSB_SB_SB_EEENS5_IJNSA_ILi0EEESR_SR_EEEEENS5_IJNS4_10UnderscoreESU_SU_EEEEENS4_23SM90_TMA_LOAD_MULTICASTENS4_14ComposedLayoutINS4_7SwizzleILi2ELi4ELi3EEENS4_18smem_ptr_flag_bitsILi8EEENSP_INS5_IJNSA_ILi8EEESG_EEENS5_IJSG_SB_EEEEEEEvNS4_8identityENS4_13SM90_TMA_LOADES17_vS18_EENS_8epilogue10collective6detail29Sm90TmaWarpSpecializedAdapterINS1C_15DefaultEpilogueIaSI_SI_NS1B_6thread17LinearCombinationIaLi1EiiLNS1G_9ScaleType4KindE0ELNS_15FloatRoundStyleE2EaEENS1_15EpilogueDefaultEEEEEvvEEEEvNT_6ParamsE)
        .other          _ZN7cutlass13device_kernelINS_4gemm6kernel13GemmUniversalIN4cute5tupleIJiiiiEEENS1_10collective13CollectiveMmaINS1_34MainloopSm90TmaGmmaWarpSpecializedILi28ENS5_IJNS4_1CILi1EEENSA_ILi4EEESB_EEENS1_32KernelTmaWarpSpecializedPingpongEEENS5_IJNSA_ILi64EEESG_SG_EEEaNS5_IJlSB_lEEEaSI_NS4_8TiledMMAINS4_8MMA_AtomIJNS4_4SM904GMMA26MMA_64x64x32_S32S8S8_SS_TNEEEENS4_6LayoutINS5_IJSB_SB_SB_EEENS5_IJNSA_ILi0EEESR_SR_EEEEENS5_IJNS4_10UnderscoreESU_SU_EEEEENS4_23SM90_TMA_LOAD_MULTICASTENS4_14ComposedLayoutINS4_7SwizzleILi2ELi4ELi3EEENS4_18smem_ptr_flag_bitsILi8EEENSP_INS5_IJNSA_ILi8EEESG_EEENS5_IJSG_SB_EEEEEEEvNS4_8identityENS4_13SM90_TMA_LOADES17_vS18_EENS_8epilogue10collective6detail29Sm90TmaWarpSpecializedAdapterINS1C_15DefaultEpilogueIaSI_SI_NS1B_6thread17LinearCombinationIaLi1EiiLNS1G_9ScaleType4KindE0ELNS_15FloatRoundStyleE2EaEENS1_15EpilogueDefaultEEEEEvvEEEEvNT_6ParamsE,@"STO_CUDA_ENTRY STV_DEFAULT"
_ZN7cutlass13device_kernelINS_4gemm6kernel13GemmUniversalIN4cute5tupleIJiiiiEEENS1_10collective13CollectiveMmaINS1_34MainloopSm90TmaGmmaWarpSpecializedILi28ENS5_IJNS4_1CILi1EEENSA_ILi4EEESB_EEENS1_32KernelTmaWarpSpecializedPingpongEEENS5_IJNSA_ILi64EEESG_SG_EEEaNS5_IJlSB_lEEEaSI_NS4_8TiledMMAINS4_8MMA_AtomIJNS4_4SM904GMMA26MMA_64x64x32_S32S8S8_SS_TNEEEENS4_6LayoutINS5_IJSB_SB_SB_EEENS5_IJNSA_ILi0EEESR_SR_EEEEENS5_IJNS4_10UnderscoreESU_SU_EEEEENS4_23SM90_TMA_LOAD_MULTICASTENS4_14ComposedLayoutINS4_7SwizzleILi2ELi4ELi3EEENS4_18smem_ptr_flag_bitsILi8EEENSP_INS5_IJNSA_ILi8EEESG_EEENS5_IJSG_SB_EEEEEEEvNS4_8identityENS4_13SM90_TMA_LOADES17_vS18_EENS_8epilogue10collective6detail29Sm90TmaWarpSpecializedAdapterINS1C_15DefaultEpilogueIaSI_SI_NS1B_6thread17LinearCombinationIaLi1EiiLNS1G_9ScaleType4KindE0ELNS_15FloatRoundStyleE2EaEENS1_15EpilogueDefaultEEEEEvvEEEEvNT_6ParamsE:
[----:B------:R-:W0:Y:S02]  /*0000*/  LDC R1, c[0x0][0x28] ;  /* 0x00000a00ff017b82 */ /* 0x000e240000000800 */
[----:B0-----:R-:W-:Y:S01]  /*0010*/  VIADD R1, R1, 0xfffffff8 ;  /* 0xfffffff801017836 */ /* 0x001fe20000000000 */
[----:B------:R-:W0:Y:S01]  /*0020*/  S2R R4, SR_TID.X ;  /* 0x0000000000047919 */ /* 0x000e220000002100 */
[----:B------:R-:W-:Y:S01]  /*0030*/  ELECT P0, URZ, PT ;  /* 0x00000000003f782f */ /* 0x000fe20003800000 */
[----:B------:R-:W-:Y:S01]  /*0040*/  BSSY B0, `(.L_x_0) ;  /* 0x000000f000007945 */ /* 0x000fe20003800000 */
[--C-:B0-----:R-:W-:Y:S02]  /*0050*/  SHF.R.U32.HI R2, RZ, 0x5, R4.reuse ;  /* 0x00000005ff027819 */ /* 0x101fe40000011604 */
[----:B------:R-:W-:-:S03]  /*0060*/  SHF.R.U32.HI R7, RZ, 0x7, R4 ;  /* 0x00000007ff077819 */ /* 0x000fc60000011604 */
[----:B------:R-:W0:Y:S04]  /*0070*/  SHFL.IDX PT, R5, R2, RZ, 0x1f ;  /* 0x00001fff02057589 */ /* 0x000e2800000e0000 */
[----:B------:R1:W2:Y:S01]  /*0080*/  SHFL.IDX PT, R10, R7, RZ, 0x1f ;  /* 0x00001fff070a7589 */ /* 0x0002a200000e0000 */
[----:B0-----:R-:W-:-:S13]  /*0090*/  ISETP.NE.OR P0, PT, R5, RZ, !P0 ;  /* 0x000000ff0500720c */ /* 0x001fda0004705670 */
[----:B-12---:R-:W-:Y:S05]  /*00a0*/  @P0 BRA `(.L_x_1) ;  /* 0x0000000000200947 */ /* 0x006fea0003800000 */
[----:B------:R-:W-:Y:S02]  /*00b0*/  ULDC.64 UR4, c[0x0][0x198] ;  /* 0x0000660000047ab9 */ /* 0x000fe40000000a00 */
[----:B------:R-:W-:Y:S02]  /*00c0*/  UIADD3 UR6, UP0, UR4, 0xf0, URZ ;  /* 0x000000f004067890 */ /* 0x000fe4000ff1e03f */
[----:B------:R-:W-:Y:S02]  /*00d0*/  UIADD3 UR4, UP1, UR4, 0x1f0, URZ ;  /* 0x000001f004047890 */ /* 0x000fe4000ff3e03f */
[----:B------:R-:W-:Y:S02]  /*00e0*/  UIADD3.X UR7, URZ, UR5, URZ, UP0, !UPT ;  /* 0x000000053f077290 */ /* 0x000fe400087fe43f */
[----:B------:R-:W-:-:S07]  /*00f0*/  UIADD3.X UR5, URZ, UR5, URZ, UP1, !UPT ;  /* 0x000000053f057290 */ /* 0x000fce0008ffe43f */
[----:B------:R0:W-:Y:S02]  /*0100*/  UTMACCTL.PF [UR6] ;  /* 0x00000000060079b9 */ /* 0x0001e40008040000 */
[----:B------:R0:W-:Y:S02]  /*0110*/  UTMACCTL.PF [UR4] ;  /* 0x00000000040079b9 */ /* 0x0001e40008040000 */
[----:B0-----:R-:W-:Y:S01]  /*0120*/  NOP ;  /* 0x0000000000007918 */ /* 0x001fe20000000000 */
.L_x_1:
[----:B------:R-:W-:Y:S05]  /*0130*/  BSYNC B0 ;  /* 0x0000000000007941 */ /* 0x000fea0003800000 */
.L_x_0:
[----:B------:R-:W0:Y:S02]  /*0140*/  SHFL.IDX PT, R8, R2, RZ, 0x1f ;  /* 0x00001fff02087589 */ /* 0x000e2400000e0000 */
[----:B0-----:R-:W-:-:S13]  /*0150*/  ISETP.NE.AND P0, PT, R8, RZ, PT ;  /* 0x000000ff0800720c */ /* 0x001fda0003f05270 */
[----:B------:R-:W-:Y:S05]  /*0160*/  @P0 BRA `(.L_x_2) ;  /* 0x0000000400240947 */ /* 0x000fea0003800000 */
[----:B------:R-:W-:Y:S01]  /*0170*/  ELECT P0, URZ, PT ;  /* 0x00000000003f782f */ /* 0x000fe20003800000 */
[----:B------:R-:W-:-:S12]  /*0180*/  BSSY B0, `(.L_x_2) ;  /* 0x0000047000007945 */ /* 0x000fd80003800000 */
[----:B------:R-:W-:Y:S05]  /*0190*/  @!P0 BRA `(.L_x_3) ;  /* 0x0000000400148947 */ /* 0x000fea0003800000 */
[----:B------:R-:W0:Y:S01]  /*01a0*/  S2UR UR8, SR_CgaCtaId ;  /* 0x00000000000879c3 */ /* 0x000e220000008800 */
[----:B------:R-:W-:Y:S01]  /*01b0*/  UMOV UR4, 0x400 ;  /* 0x0000040000047882 */ /* 0x000fe20000000000 */
[----:B------:R-:W-:Y:S01]  /*01c0*/  UMOV UR5, 0x1 ;  /* 0x0000000100057882 */ /* 0x000fe20000000000 */
[----:B------:R-:W-:Y:S02]  /*01d0*/  UMOV UR6, 0x4 ;  /* 0x0000000400067882 */ /* 0x000fe40000000000 */
[----:B------:R-:W-:-:S04]  /*01e0*/  UIADD3 UR6, -UR6, 0x100000, URZ ;  /* 0x0010000006067890 */ /* 0x000fc8000fffe13f */
[----:B------:R-:W-:Y:S02]  /*01f0*/  USHF.L.U32 UR7, UR6, 0xb, URZ ;  /* 0x0000000b06077899 */ /* 0x000fe4000800063f */
[----:B------:R-:W-:Y:S02]  /*0200*/  USHF.L.U32 UR6, UR6, 0x1, URZ ;  /* 0x0000000106067899 */ /* 0x000fe4000800063f */
[----:B0-----:R-:W-:Y:S02]  /*0210*/  ULEA UR8, UR8, UR4, 0x18 ;  /* 0x0000000408087291 */ /* 0x001fe4000f8ec03f */
[----:B------:R-:W-:-:S04]  /*0220*/  UIADD3 UR4, -UR5, 0x100000, URZ ;  /* 0x0010000005047890 */ /* 0x000fc8000fffe13f */
[----:B------:R-:W-:Y:S02]  /*0230*/  USHF.L.U32 UR5, UR4, 0xb, URZ ;  /* 0x0000000b04057899 */ /* 0x000fe4000800063f */
[----:B------:R-:W-:Y:S01]  /*0240*/  USHF.L.U32 UR4, UR4, 0x1, URZ ;  /* 0x0000000104047899 */ /* 0x000fe2000800063f */
[----:B------:R-:W0:Y:S11]  /*0250*/  FENCE.VIEW.ASYNC.S ;  /* 0x00000000000073c6 */ /* 0x000e360000000000 */
[----:B0-----:R0:W1:Y:S01]  /*0260*/  SYNCS.EXCH.64 URZ, [UR8], UR4 ;  /* 0x00000004083f75b2 */ /* 0x0010620008000100 */
[----:B------:R0:W2:Y:S01]  /*0270*/  SYNCS.EXCH.64 URZ, [UR8+0xe0], UR6 ;  /* 0x0000e006083f75b2 */ /* 0x0000a20008000100 */
[----:B------:R0:W3:Y:S01]  /*0280*/  SYNCS.EXCH.64 URZ, [UR8+0x8], UR4 ;  /* 0x00000804083f75b2 */ /* 0x0000e20008000100 */
[----:B------:R0:W4:Y:S01]  /*0290*/  SYNCS.EXCH.64 URZ, [UR8+0xe8], UR6 ;  /* 0x0000e806083f75b2 */ /* 0x0001220008000100 */
[----:B------:R0:W0:Y:S01]  /*02a0*/  SYNCS.EXCH.64 URZ, [UR8+0x10], UR4 ;  /* 0x00001004083f75b2 */ /* 0x0000220008000100 */
        /* <DEDUP_REMOVED lines=51> */
[----:B-1234-:R-:W-:Y:S01]  /*05e0*/  NOP ;  /* 0x0000000000007918 */ /* 0x01efe20000000000 */
.L_x_3:
[----:B0-----:R-:W-:Y:S05]  /*05f0*/  BSYNC B0 ;  /* 0x0000000000007941 */ /* 0x001fea0003800000 */
.L_x_2:
[----:B------:R-:W0:Y:S01]  /*0600*/  SHFL.IDX PT, R11, R2, RZ, 0x1f ;  /* 0x00001fff020b7589 */ /* 0x000e2200000e0000 */
[----:B------:R-:W1:Y:S01]  /*0610*/  S2UR UR12, SR_CTAID.X ;  /* 0x00000000000c79c3 */ /* 0x000e620000002500 */
[----:B------:R-:W-:Y:S02]  /*0620*/  SHF.R.S32.HI R3, RZ, 0x1f, R4 ;  /* 0x0000001fff037819 */ /* 0x000fe40000011404 */
[----:B------:R-:W-:Y:S01]  /*0630*/  ELECT P0, URZ, PT ;  /* 0x00000000003f782f */ /* 0x000fe20003800000 */
[----:B------:R-:W2:Y:S01]  /*0640*/  SHFL.IDX PT, R9, R2, RZ, 0x1f ;  /* 0x00001fff02097589 */ /* 0x000ea200000e0000 */
[----:B------:R-:W-:Y:S02]  /*0650*/  ELECT P1, URZ, PT ;  /* 0x00000000003f782f */ /* 0x000fe40003820000 */
[----:B------:R-:W-:Y:S01]  /*0660*/  LEA.HI R3, R3, R4, RZ, 0x7 ;  /* 0x0000000403037211 */ /* 0x000fe200078f38ff */
[----:B------:R-:W-:Y:S01]  /*0670*/  ULDC UR4, c[0x0][0x150] ;  /* 0x0000540000047ab9 */ /* 0x000fe20000000800 */
[----:B------:R-:W3:Y:S01]  /*0680*/  S2R R6, SR_CTAID.Y ;  /* 0x0000000000067919 */ /* 0x000ee20000002600 */
[----:B------:R-:W4:Y:S01]  /*0690*/  LDC R21, c[0x0][0x148] ;  /* 0x00005200ff157b82 */ /* 0x000f220000000800 */
[----:B------:R-:W-:Y:S01]  /*06a0*/  LOP3.LUT R3, R3, 0xffffff80, RZ, 0xc0, !PT ;  /* 0xffffff8003037812 */ /* 0x000fe200078ec0ff */
[----:B------:R-:W-:Y:S01]  /*06b0*/  UMOV UR11, 0x80 ;  /* 0x00000080000b7882 */ /* 0x000fe20000000000 */
[----:B------:R-:W-:Y:S01]  /*06c0*/  NOP ;  /* 0x0000000000007918 */ /* 0x000fe20000000000 */
[----:B------:R-:W-:Y:S01]  /*06d0*/  NOP ;  /* 0x0000000000007918 */ /* 0x000fe20000000000 */
[C---:B------:R-:W-:Y:S01]  /*06e0*/  VIADD R35, R10.reuse, 0xffffffff ;  /* 0xffffffff0a237836 */ /* 0x040fe20000000000 */
[----:B------:R-:W-:Y:S01]  /*06f0*/  ISETP.NE.AND P2, PT, R10, RZ, PT ;  /* 0x000000ff0a00720c */ /* 0x000fe20003f45270 */
[----:B------:R-:W-:Y:S01]  /*0700*/  IMAD.IADD R3, R4, 0x1, -R3 ;  /* 0x0000000104037824 */ /* 0x000fe200078e0a03 */
[----:B------:R-:W5:Y:S02]  /*0710*/  LDC R15, c[0x0][0x140] ;  /* 0x00005000ff0f7b82 */ /* 0x000f640000000800 */
[----:B------:R-:W-:-:S02]  /*0720*/  ISETP.GE.U32.AND P5, PT, R35, 0x2, PT ;  /* 0x000000022300780c */ /* 0x000fc40003fa6070 */
[----:B------:R-:W-:Y:S02]  /*0730*/  SHF.R.S32.HI R0, RZ, 0x1f, R3 ;  /* 0x0000001fff007819 */ /* 0x000fe40000011403 */
[----:B0-----:R-:W-:Y:S02]  /*0740*/  ISETP.NE.OR P0, PT, R11, RZ, !P0 ;  /* 0x000000ff0b00720c */ /* 0x001fe40004705670 */
[----:B------:R-:W0:Y:S01]  /*0750*/  LDC R14, c[0x0][0x144] ;  /* 0x00005100ff0e7b82 */ /* 0x000e220000000800 */
[----:B------:R-:W-:Y:S02]  /*0760*/  SHF.R.S32.HI R11, RZ, 0x1f, R8 ;  /* 0x0000001fff0b7819 */ /* 0x000fe40000011408 */
[----:B--2---:R-:W-:Y:S02]  /*0770*/  ISETP.NE.OR P1, PT, R9, RZ, !P1 ;  /* 0x000000ff0900720c */ /* 0x004fe40004f25670 */
[----:B------:R-:W-:Y:S02]  /*0780*/  LEA.HI R11, R11, R8, RZ, 0x2 ;  /* 0x000000080b0b7211 */ /* 0x000fe400078f10ff */
[----:B-1----:R-:W-:-:S02]  /*0790*/  I2FP.F32.U32 R13, UR12 ;  /* 0x0000000c000d7c45 */ /* 0x002fc40008201000 */
[----:B------:R-:W-:Y:S02]  /*07a0*/  LOP3.LUT R11, R11, 0x3ffffffc, RZ, 0xc0, !PT ;  /* 0x3ffffffc0b0b7812 */ /* 0x000fe400078ec0ff */
[----:B------:R-:W-:Y:S01]  /*07b0*/  LEA.HI R2, R0, R3, RZ, 0x3 ;  /* 0x0000000300027211 */ /* 0x000fe200078f18ff */
[----:B------:R-:W-:Y:S01]  /*07c0*/  VOTEU.ALL UP0, P0 ;  /* 0x00000000003f7886 */ /* 0x000fe20000000000 */
[----:B------:R-:W-:Y:S01]  /*07d0*/  FMUL R13, R13, UR4 ;  /* 0x000000040d0d7c20 */ /* 0x000fe20008400000 */
[----:B------:R-:W-:Y:S01]  /*07e0*/  IMAD.IADD R11, R8, 0x1, -R11 ;  /* 0x00000001080b7824 */ /* 0x000fe200078e0a0b */
[----:B---3--:R-:W-:Y:S01]  /*07f0*/  I2FP.F32.U32 R8, R6 ;  /* 0x0000000600087245 */ /* 0x008fe20000201000 */
[----:B------:R-:W-:Y:S01]  /*0800*/  VOTEU.ALL UP1, P1 ;  /* 0x00000000003f7886 */ /* 0x000fe20000820000 */
[----:B------:R-:W1:Y:S01]  /*0810*/  @!UP0 S2UR UR7, SR_CgaCtaId ;  /* 0x00000000000789c3 */ /* 0x000e620000008800 */
[----:B------:R-:W-:Y:S01]  /*0820*/  ULDC UR4, c[0x0][0x154] ;  /* 0x0000550000047ab9 */ /* 0x000fe20000000800 */
[--C-:B------:R-:W-:Y:S01]  /*0830*/  SHF.R.S32.HI R9, RZ, 0x3, R2.reuse ;  /* 0x00000003ff097819 */ /* 0x100fe20000011402 */
[----:B------:R-:W-:Y:S01]  /*0840*/  FMUL R8, R8, UR4 ;  /* 0x0000000408087c20 */ /* 0x000fe20008400000 */
[----:B------:R-:W-:Y:S01]  /*0850*/  SHF.R.S32.HI R12, RZ, 0x1f, R2 ;  /* 0x0000001fff0c7819 */ /* 0x000fe20000011402 */
[----:B------:R-:W2:Y:S01]  /*0860*/  F2I.U32.TRUNC.NTZ R13, R13 ;  /* 0x0000000d000d7305 */ /* 0x000ea2000020f000 */
[----:B------:R-:W-:Y:S01]  /*0870*/  SHF.R.S32.HI R2, RZ, 0x1f, R5 ;  /* 0x0000001fff027819 */ /* 0x000fe20000011405 */
[----:B------:R-:W-:Y:S01]  /*0880*/  UMOV UR4, 0x20 ;  /* 0x0000002000047882 */ /* 0x000fe20000000000 */
[----:B------:R-:W3:Y:S01]  /*0890*/  @!UP1 S2UR UR10, SR_CgaCtaId ;  /* 0x00000000000a99c3 */ /* 0x000ee20000008800 */
[----:B------:R-:W-:Y:S01]  /*08a0*/  LEA.HI R12, R12, R9, RZ, 0x2 ;  /* 0x000000090c0c7211 */ /* 0x000fe200078f10ff */
[----:B------:R-:W-:Y:S01]  /*08b0*/  @!UP0 UMOV UR6, 0x400 ;  /* 0x0000040000068882 */ /* 0x000fe20000000000 */
[----:B------:R-:W-:Y:S01]  /*08c0*/  LEA.HI R2, R2, R5, RZ, 0x2 ;  /* 0x0000000502027211 */ /* 0x000fe200078f10ff */
[----:B------:R-:W-:-:S04]  /*08d0*/  @!UP0 UIADD3 UR4, -UR4, 0x100000, URZ ;  /* 0x0010000004048890 */ /* 0x000fc8000fffe13f */
[----:B------:R-:W-:Y:S02]  /*08e0*/  @!UP0 USHF.L.U32 UR5, UR4, 0xb, URZ ;  /* 0x0000000b04058899 */ /* 0x000fe4000800063f */
[----:B------:R-:W-:Y:S01]  /*08f0*/  @!UP0 USHF.L.U32 UR4, UR4, 0x1, URZ ;  /* 0x0000000104048899 */ /* 0x000fe2000800063f */
[----:B------:R-:W4:Y:S01]  /*0900*/  F2I.U32.TRUNC.NTZ R8, R8 ;  /* 0x0000000800087305 */ /* 0x000f22000020f000 */
[----:B------:R-:W-:Y:S01]  /*0910*/  LOP3.LUT R12, R12, 0xfffffffc, RZ, 0xc0, !PT ;  /* 0xfffffffc0c0c7812 */ /* 0x000fe200078ec0ff */
[----:B------:R-:W-:Y:S01]  /*0920*/  @!UP1 UMOV UR9, 0x400 ;  /* 0x0000040000099882 */ /* 0x000fe20000000000 */
[----:B------:R-:W-:Y:S01]  /*0930*/  LOP3.LUT R2, R2, 0xfffffffc, RZ, 0xc0, !PT ;  /* 0xfffffffc02027812 */ /* 0x000fe200078ec0ff */
[----:B------:R-:W-:Y:S01]  /*0940*/  VOTEU.ALL UP2, P1 ;  /* 0x00000000003f7886 */ /* 0x000fe20000840000 */
[----:B------:R-:W-:Y:S01]  /*0950*/  VOTEU.ALL UP3, P1 ;  /* 0x00000000003f7886 */ /* 0x000fe20000860000 */
[----:B------:R-:W-:Y:S01]  /*0960*/  IMAD.IADD R12, R9, 0x1, -R12 ;  /* 0x00000001090c7824 */ /* 0x000fe200078e0a0c */
[----:B------:R-:W-:Y:S01]  /*0970*/  VOTEU.ALL UP4, P1 ;  /* 0x00000000003f7886 */ /* 0x000fe20000880000 */
[----:B------:R-:W-:Y:S01]  /*0980*/  IMAD.IADD R5, R5, 0x1, -R2 ;  /* 0x0000000105057824 */ /* 0x000fe200078e0a02 */
[----:B------:R-:W-:Y:S01]  /*0990*/  VOTEU.ALL UP5, P1 ;  /* 0x00000000003f7886 */ /* 0x000fe200008a0000 */
[----:B------:R-:W-:Y:S01]  /*09a0*/  IMAD R11, R11, 0x4, R12 ;  /* 0x000000040b0b7824 */ /* 0x000fe200078e020c */
[----:B-1----:R-:W-:Y:S01]  /*09b0*/  @!UP0 ULEA UR8, UR7, UR6, 0x18 ;  /* 0x0000000607088291 */ /* 0x002fe2000f8ec03f */
[----:B--2---:R-:W-:Y:S01]  /*09c0*/  IMAD.MOV R13, RZ, RZ, -R13 ;  /* 0x000000ffff0d7224 */ /* 0x004fe200078e0a0d */
[----:B------:R-:W-:-:S04]  /*09d0*/  @!UP1 UIADD3 UR6, -UR11, 0x100000, URZ ;  /* 0x001000000b069890 */ /* 0x000fc8000fffe13f */
[----:B------:R-:W-:Y:S02]  /*09e0*/  @!UP1 USHF.L.U32 UR7, UR6, 0xb, URZ ;  /* 0x0000000b06079899 */ /* 0x000fe4000800063f */
[----:B------:R-:W-:Y:S01]  /*09f0*/  @!UP1 USHF.L.U32 UR6, UR6, 0x1, URZ ;  /* 0x0000000106069899 */ /* 0x000fe2000800063f */
[----:B------:R-:W-:Y:S01]  /*0a00*/  IMAD.SHL.U32 R56, R11, 0x4, RZ ;  /* 0x000000040b387824 */ /* 0x000fe200078e00ff */
[----:B------:R-:W-:Y:S01]  /*0a10*/  ISETP.NE.AND P1, PT, R5, 0x3, PT ;  /* 0x000000030500780c */ /* 0x000fe20003f25270 */
[----:B----4-:R-:W-:Y:S01]  /*0a20*/  IMAD.MOV R24, RZ, RZ, -R8 ;  /* 0x000000ffff187224 */ /* 0x010fe200078e0a08 */
[----:B-----5:R-:W-:Y:S01]  /*0a30*/  ISETP.EQ.U32.AND P3, PT, R15, 0x1, PT ;  /* 0x000000010f00780c */ /* 0x020fe20003f62070 */
[----:B------:R-:W-:Y:S01]  /*0a40*/  VOTEU.ALL UP0, P0 ;  /* 0x00000000003f7886 */ /* 0x000fe20000000000 */
[----:B---3--:R-:W-:Y:S01]  /*0a50*/  @!UP1 ULEA UR9, UR10, UR9, 0x18 ;  /* 0x000000090a099291 */ /* 0x008fe2000f8ec03f */
[----:B------:R-:W-:Y:S01]  /*0a60*/  IMAD R9, R21, R24, R6 ;  /* 0x0000001815097224 */ /* 0x000fe200078e0206 */
[----:B------:R-:W-:Y:S01]  /*0a70*/  LOP3.LUT R56, R11, 0xc, R56, 0x78, !PT ;  /* 0x0000000c0b387812 */ /* 0x000fe200078e7838 */
[----:B0-----:R-:W-:Y:S01]  /*0a80*/  IMAD R20, R14, R13, UR12 ;  /* 0x0000000c0e147e24 */ /* 0x001fe2000f8e020d */
[----:B------:R-:W-:Y:S01]  /*0a90*/  VOTEU.ALL UP1, P0 ;  /* 0x00000000003f7886 */ /* 0x000fe20000020000 */
[----:B------:R-:W-:Y:S01]  /*0aa0*/  LOP3.LUT P0, RZ, R3, 0x7, RZ, 0xc0, !PT ;  /* 0x0000000703ff7812 */ /* 0x000fe2000780c0ff */
[----:B------:R-:W0:Y:S02]  /*0ab0*/  FENCE.VIEW.ASYNC.S ;  /* 0x00000000000073c6 */ /* 0x000e240000000000 */
[----:B0-----:R0:W1:Y:S01]  /*0ac0*/  @!UP0 SYNCS.EXCH.64 URZ, [UR8+0x1f0], UR4 ;  /* 0x0001f004083f85b2 */ /* 0x0010620008000100 */
[----:B------:R-:W-:Y:S01]  /*0ad0*/  ISETP.NE.AND P4, PT, R9, R56, PT ;  /* 0x000000380900720c */ /* 0x000fe20003f85270 */
[----:B------:R0:W2:Y:S01]  /*0ae0*/  SHFL.IDX PT, R14, R7, RZ, 0x1f ;  /* 0x00001fff070e7589 */ /* 0x0000a200000e0000 */
[----:B------:R-:W-:-:S02]  /*0af0*/  ISETP.EQ.OR P1, PT, R5, RZ, !P1 ;  /* 0x000000ff0500720c */ /* 0x000fc40004f22670 */
[----:B------:R-:W-:Y:S02]  /*0b00*/  ISETP.LT.U32.AND P0, PT, R56, 0x4, !P0 ;  /* 0x000000043800780c */ /* 0x000fe40004701070 */
[----:B------:R-:W-:Y:S02]  /*0b10*/  ISETP.EQ.OR P4, PT, R20, RZ, !P4 ;  /* 0x000000ff1400720c */ /* 0x000fe40006782670 */
[----:B------:R-:W-:Y:S02]  /*0b20*/  ISETP.EQ.AND P1, PT, R10, RZ, P1 ;  /* 0x000000ff0a00720c */ /* 0x000fe40000f22270 */
[----:B------:R-:W-:Y:S02]  /*0b30*/  PLOP3.LUT P0, PT, P0, P4, PT, 0x80, 0x0 ;  /* 0x000000000000781c */ /* 0x000fe40000709070 */
[----:B------:R-:W-:Y:S02]  /*0b40*/  SEL R16, RZ, 0x1, !P1 ;  /* 0x00000001ff107807 */ /* 0x000fe40004800000 */
[----:B------:R-:W-:Y:S01]  /*0b50*/  P2R R68, PR, RZ, 0x1 ;  /* 0x00000001ff447803 */ /* 0x000fe20000000000 */
[----:B------:R0:W3:Y:S01]  /*0b60*/  @!UP1 SYNCS.EXCH.64 URZ, [UR8+0x1f8], UR4 ;  /* 0x0001f804083f95b2 */ /* 0x0000e20008000100 */
[----:B------:R-:W-:Y:S01]  /*0b70*/  NOP ;  /* 0x0000000000007918 */ /* 0x000fe20000000000 */
[----:B------:R-:W-:Y:S01]  /*0b80*/  SEL R16, R16, 0x2, P5 ;  /* 0x0000000210107807 */ /* 0x000fe20002800000 */
[----:B------:R0:W4:Y:S01]  /*0b90*/  @!UP2 SYNCS.EXCH.64 URZ, [UR9+0x1d0], UR6 ;  /* 0x0001d006093fa5b2 */ /* 0x0001220008000100 */
[----:B------:R0:W0:Y:S01]  /*0ba0*/  @!UP3 SYNCS.EXCH.64 URZ, [UR9+0x1d8], UR6 ;  /* 0x0001d806093fb5b2 */ /* 0x0000220008000100 */
[----:B------:R0:W0:Y:S01]  /*0bb0*/  @!UP4 SYNCS.EXCH.64 URZ, [UR9+0x1e0], UR6 ;  /* 0x0001e006093fc5b2 */ /* 0x0000220008000100 */
[----:B------:R0:W0:Y:S01]  /*0bc0*/  @!UP5 SYNCS.EXCH.64 URZ, [UR9+0x1e8], UR6 ;  /* 0x0001e806093fd5b2 */ /* 0x0000220008000100 */
[----:B------:R-:W-:Y:S01]  /*0bd0*/  NOP ;  /* 0x0000000000007918 */ /* 0x000fe20000000000 */
[----:B-1----:R-:W-:Y:S05]  /*0be0*/  @!P3 BRA `(.L_x_4) ;  /* 0x000000000008b947 */ /* 0x002fea0003800000 */
[----:B0--34-:R-:W-:Y:S01]  /*0bf0*/  UCGABAR_ARV ;  /* 0x00000000000079c7 */ /* 0x019fe20008000000 */
[----:B------:R-:W-:Y:S05]  /*0c00*/  BRA `(.L_x_5) ;  /* 0x0000000000047947 */ /* 0x000fea0003800000 */
.L_x_4:
[----:B0--34-:R-:W-:Y:S01]  /*0c10*/  NOP ;  /* 0x0000000000007918 */ /* 0x019fe20000000000 */
.L_x_5:
[----:B------:R-:W-:Y:S01]  /*0c20*/  ULDC.64 UR4, c[0x0][0x598] ;  /* 0x0001660000047ab9 */ /* 0x000fe20000000a00 */
[----:B------:R-:W-:Y:S01]  /*0c30*/  ULDC.64 UR36, c[0x0][0x208] ;  /* 0x0000820000247ab9 */ /* 0x000fe20000000a00 */
[----:B------:R-:W-:-:S04]  /*0c40*/  ISETP.NE.U32.AND P0, PT, RZ, UR4, PT ;  /* 0x00000004ff007c0c */ /* 0x000fc8000bf05070 */
[----:B------:R-:W-:-:S13]  /*0c50*/  ISETP.NE.AND.EX P0, PT, RZ, UR5, PT, P0 ;  /* 0x00000005ff007c0c */ /* 0x000fda000bf05300 */
[----:B------:R-:W-:Y:S05]  /*0c60*/  @!P0 BRA `(.L_x_6) ;  /* 0x00000000001c8947 */ /* 0x000fea0003800000 */
[----:B------:R-:W0:Y:S02]  /*0c70*/  LDC.64 R8, c[0x0][0x598] ;  /* 0x00016600ff087b82 */ /* 0x000e240000000a00 */
[----:B0-----:R-:W3:Y:S02]  /*0c80*/  LDG.E.64 R8, desc[UR36][R8.64] ;  /* 0x0000002408087981 */ /* 0x001ee4000c1e1b00 */
[----:B---3--:R-:W-:-:S04]  /*0c90*/  ISETP.NE.U32.AND P0, PT, R8, RZ, PT ;  /* 0x000000ff0800720c */ /* 0x008fc80003f05070 */
[----:B------:R-:W-:-:S13]  /*0ca0*/  ISETP.NE.AND.EX P0, PT, R9, RZ, PT, P0 ;  /* 0x000000ff0900720c */ /* 0x000fda0003f05300 */
[----:B------:R-:W-:Y:S05]  /*0cb0*/  @!P0 BRA `(.L_x_6) ;  /* 0x0000000000088947 */ /* 0x000fea0003800000 */
[----:B------:R0:W5:Y:S01]  /*0cc0*/  LD.E R57, desc[UR36][R8.64] ;  /* 0x0000002408397980 */ /* 0x000162000c101900 */
[----:B------:R-:W-:Y:S05]  /*0cd0*/  BRA `(.L_x_7) ;  /* 0x0000000000247947 */ /* 0x000fea0003800000 */
.L_x_6:
[----:B------:R-:W-:Y:S02]  /*0ce0*/  ULDC.64 UR4, c[0x0][0x588] ;  /* 0x0001620000047ab9 */ /* 0x000fe40000000a00 */
[----:B------:R-:W-:-:S04]  /*0cf0*/  ISETP.NE.U32.AND P0, PT, RZ, UR4, PT ;  /* 0x00000004ff007c0c */ /* 0x000fc8000bf05070 */
[----:B------:R-:W-:-:S13]  /*0d00*/  ISETP.NE.AND.EX P0, PT, RZ, UR5, PT, P0 ;  /* 0x00000005ff007c0c */ /* 0x000fda000bf05300 */
[----:B------:R-:W-:Y:S05]  /*0d10*/  @!P0 BRA `(.L_x_8) ;  /* 0x00000000000c8947 */ /* 0x000fea0003800000 */
[----:B------:R-:W0:Y:S02]  /*0d20*/  LDC.64 R8, c[0x0][0x588] ;  /* 0x00016200ff087b82 */ /* 0x000e240000000a00 */
[----:B0-----:R1:W5:Y:S01]  /*0d30*/  LDG.E R57, desc[UR36][R8.64] ;  /* 0x0000002408397981 */ /* 0x001362000c1e1900 */
[----:B------:R-:W-:Y:S05]  /*0d40*/  BRA `(.L_x_7) ;  /* 0x0000000000087947 */ /* 0x000fea0003800000 */
.L_x_8:
[----:B------:R-:W-:Y:S02]  /*0d50*/  ULDC UR4, c[0x0][0x580] ;  /* 0x0001600000047ab9 */ /* 0x000fe40000000800 */
[----:B------:R-:W-:-:S07]  /*0d60*/  IMAD.U32 R57, RZ, RZ, UR4 ;  /* 0x00000004ff397e24 */ /* 0x000fce000f8e00ff */
.L_x_7:
[----:B------:R-:W-:Y:S02]  /*0d70*/  ULDC.64 UR4, c[0x0][0x5a0] ;  /* 0x0001680000047ab9 */ /* 0x000fe40000000a00 */
[----:B------:R-:W-:-:S04]  /*0d80*/  ISETP.NE.U32.AND P0, PT, RZ, UR4, PT ;  /* 0x00000004ff007c0c */ /* 0x000fc8000bf05070 */
[----:B------:R-:W-:-:S13]  /*0d90*/  ISETP.NE.AND.EX P0, PT, RZ, UR5, PT, P0 ;  /* 0x00000005ff007c0c */ /* 0x000fda000bf05300 */
[----:B------:R-:W-:Y:S05]  /*0da0*/  @!P0 BRA `(.L_x_9) ;  /* 0x00000000001c8947 */ /* 0x000fea0003800000 */
[----:B01----:R-:W0:Y:S02]  /*0db0*/  LDC.64 R8, c[0x0][0x5a0] ;  /* 0x00016800ff087b82 */ /* 0x003e240000000a00 */
[----:B0-----:R-:W3:Y:S02]  /*0dc0*/  LDG.E.64 R8, desc[UR36][R8.64] ;  /* 0x0000002408087981 */ /* 0x001ee4000c1e1b00 */
[----:B---3--:R-:W-:-:S04]  /*0dd0*/  ISETP.NE.U32.AND P0, PT, R8, RZ, PT ;  /* 0x000000ff0800720c */ /* 0x008fc80003f05070 */
[----:B------:R-:W-:-:S13]  /*0de0*/  ISETP.NE.AND.EX P0, PT, R9, RZ, PT, P0 ;  /* 0x000000ff0900720c */ /* 0x000fda0003f05300 */
[----:B------:R-:W-:Y:S05]  /*0df0*/  @!P0 BRA `(.L_x_9) ;  /* 0x0000000000088947 */ /* 0x000fea0003800000 */
[----:B------:R0:W5:Y:S01]  /*0e00*/  LD.E R58, desc[UR36][R8.64] ;  /* 0x00000024083a7980 */ /* 0x000162000c101900 */
[----:B------:R-:W-:Y:S05]  /*0e10*/  BRA `(.L_x_10) ;  /* 0x0000000000247947 */ /* 0x000fea0003800000 */
.L_x_9:
[----:B------:R-:W-:Y:S02]  /*0e20*/  ULDC.64 UR4, c[0x0][0x590] ;  /* 0x0001640000047ab9 */ /* 0x000fe40000000a00 */
[----:B------:R-:W-:-:S04]  /*0e30*/  ISETP.NE.U32.AND P0, PT, RZ, UR4, PT ;  /* 0x00000004ff007c0c */ /* 0x000fc8000bf05070 */
[----:B------:R-:W-:-:S13]  /*0e40*/  ISETP.NE.AND.EX P0, PT, RZ, UR5, PT, P0 ;  /* 0x00000005ff007c0c */ /* 0x000fda000bf05300 */
[----:B------:R-:W-:Y:S05]  /*0e50*/  @!P0 BRA `(.L_x_11) ;  /* 0x00000000000c8947 */ /* 0x000fea0003800000 */
[----:B------:R-:W3:Y:S02]  /*0e60*/  LDC.64 R58, c[0x0][0x590] ;  /* 0x00016400ff3a7b82 */ /* 0x000ee40000000a00 */
[----:B---3--:R3:W5:Y:S01]  /*0e70*/  LDG.E R58, desc[UR36][R58.64] ;  /* 0x000000243a3a7981 */ /* 0x008762000c1e1900 */
[----:B------:R-:W-:Y:S05]  /*0e80*/  BRA `(.L_x_10) ;  /* 0x0000000000087947 */ /* 0x000fea0003800000 */
.L_x_11:
[----:B------:R-:W-:Y:S02]  /*0e90*/  ULDC UR4, c[0x0][0x584] ;  /* 0x0001610000047ab9 */ /* 0x000fe40000000800 */
[----:B------:R-:W-:-:S07]  /*0ea0*/  IMAD.U32 R58, RZ, RZ, UR4 ;  /* 0x00000004ff3a7e24 */ /* 0x000fce000f8e00ff */
.L_x_10:
[----:B------:R-:W4:Y:S01]  /*0eb0*/  LDC R2, c[0x0][0x65c] ;  /* 0x00019700ff027b82 */ /* 0x000f220000000800 */
[----:B------:R-:W-:Y:S01]  /*0ec0*/  ULDC UR6, c[0x0][0x28c] ;  /* 0x0000a30000067ab9 */ /* 0x000fe20000000800 */
[----:B------:R-:W-:Y:S01]  /*0ed0*/  ISETP.NE.AND P0, PT, R10, 0x2, PT ;  /* 0x000000020a00780c */ /* 0x000fe20003f05270 */
[----:B------:R-:W-:Y:S01]  /*0ee0*/  UIADD3 UR6, UR6, 0x3f, URZ ;  /* 0x0000003f06067890 */ /* 0x000fe2000fffe03f */
[----:B01----:R-:W-:Y:S01]  /*0ef0*/  IMAD.U32 R8, RZ, RZ, UR12 ;  /* 0x0000000cff087e24 */ /* 0x003fe2000f8e00ff */
[----:B------:R-:W-:Y:S01]  /*0f00*/  UMOV UR39, URZ ;  /* 0x0000003f00277c82 */ /* 0x000fe20008000000 */
[----:B------:R-:W-:Y:S01]  /*0f10*/  IMAD.MOV.U32 R9, RZ, RZ, RZ ;  /* 0x000000ffff097224 */ /* 0x000fe200078e00ff */
[----:B------:R-:W-:Y:S01]  /*0f20*/  USHF.R.S32.HI UR7, URZ, 0x1f, UR6 ;  /* 0x0000001f3f077899 */ /* 0x000fe20008011406 */
[----:B------:R-:W-:Y:S01]  /*0f30*/  UMOV UR38, URZ ;  /* 0x0000003f00267c82 */ /* 0x000fe20008000000 */
[----:B------:R-:W-:Y:S02]  /*0f40*/  ULDC.64 UR8, c[0x0][0x650] ;  /* 0x0001940000087ab9 */ /* 0x000fe40000000a00 */
[----:B------:R-:W-:-:S04]  /*0f50*/  ULEA.HI UR7, UR7, UR6, URZ, 0x6 ;  /* 0x0000000607077291 */ /* 0x000fc8000f8f303f */
[----:B------:R-:W-:Y:S01]  /*0f60*/  USHF.R.S32.HI UR40, URZ, 0x6, UR7 ;  /* 0x000000063f287899 */ /* 0x000fe20008011407 */
[----:B----4-:R-:W-:-:S13]  /*0f70*/  ISETP.NE.AND P1, PT, R2, 0x1, PT ;  /* 0x000000010200780c */ /* 0x010fda0003f25270 */
[----:B------:R-:W0:Y:S01]  /*0f80*/  @P1 LDC R19, c[0x0][0x10] ;  /* 0x00000400ff131b82 */ /* 0x000e220000000800 */
[----:B------:R-:W-:Y:S02]  /*0f90*/  @P1 IMAD.MOV.U32 R7, RZ, RZ, RZ ;  /* 0x000000ffff071224 */ /* 0x000fe400078e00ff */
[----:B------:R-:W-:-:S05]  /*0fa0*/  @P1 IMAD.MOV.U32 R17, RZ, RZ, RZ ;  /* 0x000000ffff111224 */ /* 0x000fca00078e00ff */
[----:B------:R-:W1:Y:S01]  /*0fb0*/  @!P1 LDC R11, c[0x0][0xc] ;  /* 0x00000300ff0b9b82 */ /* 0x000e620000000800 */
[----:B------:R-:W-:Y:S01]  /*0fc0*/  ULDC UR4, c[0x0][0xc] ;  /* 0x0000030000047ab9 */ /* 0x000fe20000000800 */
[----:B------:R-:W-:Y:S02]  /*0fd0*/  ULDC UR5, c[0x0][0x10] ;  /* 0x0000040000057ab9 */ /* 0x000fe40000000800 */
[----:B------:R-:W-:-:S04]  /*0fe0*/  UIMAD.WIDE.U32 UR4, UR4, UR5, URZ ;  /* 0x00000005040472a5 */ /* 0x000fc8000f8e003f */
[----:B------:R-:W4:Y:S01]  /*0ff0*/  LDC R2, c[0x0][0x14] ;  /* 0x00000500ff027b82 */ /* 0x000f220000000800 */
[----:B0-----:R-:W-:-:S04]  /*1000*/  @P1 IMAD.WIDE.U32 R18, R19, UR12, R6 ;  /* 0x0000000c13121c25 */ /* 0x001fc8000f8e0006 */
[----:B------:R-:W-:Y:S02]  /*1010*/  @P1 IMAD.IADD R17, R19, 0x1, R17 ;  /* 0x0000000113111824 */ /* 0x000fe400078e0211 */
[----:B-1----:R-:W-:-:S04]  /*1020*/  @!P1 IMAD.WIDE.U32 R8, R6, R11, R8 ;  /* 0x0000000b06089225 */ /* 0x002fc800078e0008 */
[----:B------:R-:W-:Y:S02]  /*1030*/  @!P1 IMAD.MOV.U32 R18, RZ, RZ, R8 ;  /* 0x000000ffff129224 */ /* 0x000fe400078e0008 */
[----:B------:R-:W-:Y:S02]  /*1040*/  @!P1 IMAD.MOV.U32 R17, RZ, RZ, R9 ;  /* 0x000000ffff119224 */ /* 0x000fe400078e0009 */
[----:B----4-:R-:W-:-:S04]  /*1050*/  IMAD.WIDE.U32 R12, R2, UR4, RZ ;  /* 0x00000004020c7c25 */ /* 0x010fc8000f8e00ff */
[----:B------:R-:W-:Y:S01]  /*1060*/  IMAD R23, R2, UR5, RZ ;  /* 0x0000000502177c24 */ /* 0x000fe2000f8e02ff */
[----:B------:R0:W-:Y:S03]  /*1070*/  STL.64 [R1], R12 ;  /* 0x0000000c01007387 */ /* 0x0001e60000100a00 */
[----:B------:R-:W-:Y:S01]  /*1080*/  IMAD.IADD R23, R13, 0x1, R23 ;  /* 0x000000010d177824 */ /* 0x000fe200078e0217 */
[----:B------:R-:W-:Y:S06]  /*1090*/  @P0 BRA `(.L_x_12) ;  /* 0x0000000000200947 */ /* 0x000fec0003800000 */
[----:B------:R-:W-:Y:S01]  /*10a0*/  UISETP.GE.U32.AND UP0, UPT, UR40, 0x1c, UPT ;  /* 0x0000001c2800788c */ /* 0x000fe2000bf06070 */
[----:B------:R-:W-:Y:S01]  /*10b0*/  IADD3 R18, P0, R18, R12, RZ ;  /* 0x0000000c12127210 */ /* 0x000fe20007f1e0ff */
[----:B------:R-:W-:Y:S01]  /*10c0*/  USHF.R.U32.HI UR4, URZ, 0x2, UR40 ;  /* 0x000000023f047899 */ /* 0x000fe20008011628 */
[----:B------:R-:W-:-:S03]  /*10d0*/  UMOV UR38, URZ ;  /* 0x0000003f00267c82 */ /* 0x000fc60008000000 */
[----:B------:R-:W-:Y:S01]  /*10e0*/  UIMAD.WIDE.U32 UR4, UR4, 0x24924925, URZ ;  /* 0x24924925040478a5 */ /* 0x000fe2000f8e003f */
[----:B------:R-:W-:-:S03]  /*10f0*/  IMAD.X R17, R23, 0x1, R17, P0 ;  /* 0x0000000117117824 */ /* 0x000fc600000e0611 */
[----:B------:R-:W-:Y:S02]  /*1100*/  UIMAD UR39, UR5, -0x1c, UR40 ;  /* 0xffffffe4052778a4 */ /* 0x000fe4000f8e0228 */
[----:B------:R-:W-:-:S12]  /*1110*/  @UP0 ULOP3.LUT UR38, UR5, 0x1, URZ, 0xc0, !UPT ;  /* 0x0000000105260892 */ /* 0x000fd8000f8ec03f */
.L_x_12:
[----:B------:R-:W-:Y:S01]  /*1120*/  ISETP.GE.U32.AND P0, PT, R18, UR8, PT ;  /* 0x0000000812007c0c */ /* 0x000fe2000bf06070 */
[----:B------:R-:W-:Y:S01]  /*1130*/  IMAD.MOV.U32 R19, RZ, RZ, -0x1 ;  /* 0xffffffffff137424 */ /* 0x000fe200078e00ff */
[----:B------:R-:W-:Y:S01]  /*1140*/  PRMT R8, RZ, 0x7610, R8 ;  /* 0x00007610ff087816 */ /* 0x000fe20000000008 */
[----:B------:R-:W-:Y:S01]  /*1150*/  IMAD.MOV.U32 R22, RZ, RZ, -0x1 ;  /* 0xffffffffff167424 */ /* 0x000fe200078e00ff */
[----:B------:R-:W-:Y:S01]  /*1160*/  ISETP.GE.U32.AND.EX P0, PT, R17, UR9, PT, P0 ;  /* 0x0000000911007c0c */ /* 0x000fe2000bf06100 */
[----:B------:R-:W-:-:S12]  /*1170*/  IMAD.MOV.U32 R2, RZ, RZ, -0x1 ;  /* 0xffffffffff027424 */ /* 0x000fd800078e00ff */
[----:B------:R-:W-:Y:S05]  /*1180*/  @P0 BRA `(.L_x_13) ;  /* 0x00000004002c0947 */ /* 0x000fea0003800000 */
[----:B------:R-:W1:Y:S01]  /*1190*/  LDC.64 R26, c[0x0][0x628] ;  /* 0x00018a00ff1a7b82 */ /* 0x000e620000000a00 */
[----:B------:R-:W-:Y:S02]  /*11a0*/  IMAD.MOV.U32 R8, RZ, RZ, R18 ;  /* 0x000000ffff087224 */ /* 0x000fe400078e0012 */
[----:B------:R-:W-:-:S05]  /*11b0*/  IMAD.MOV.U32 R9, RZ, RZ, R17 ;  /* 0x000000ffff097224 */ /* 0x000fca00078e0011 */
[----:B------:R-:W4:Y:S08]  /*11c0*/  LDC R2, c[0x0][0x630] ;  /* 0x00018c00ff027b82 */ /* 0x000f300000000800 */
[----:B------:R-:W0:Y:S01]  /*11d0*/  LDC.64 R28, c[0x0][0x620] ;  /* 0x00018800ff1c7b82 */ /* 0x000e220000000a00 */
[----:B-1----:R-:W-:-:S04]  /*11e0*/  ISETP.NE.U32.AND P0, PT, R26, RZ, PT ;  /* 0x000000ff1a00720c */ /* 0x002fc80003f05070 */
[----:B------:R-:W-:-:S13]  /*11f0*/  ISETP.NE.AND.EX P0, PT, R27, RZ, PT, P0 ;  /* 0x000000ff1b00720c */ /* 0x000fda0003f05300 */
[----:B0---4-:R-:W-:Y:S05]  /*1200*/  @!P0 BRA `(.L_x_14) ;  /* 0x0000000000288947 */ /* 0x011fea0003800000 */
[----:B------:R-:W0:Y:S02]  /*1210*/  LDC R13, c[0x0][0x634] ;  /* 0x00018d00ff0d7b82 */ /* 0x000e240000000800 */
[----:B0-----:R-:W-:-:S05]  /*1220*/  IADD3 R13, P0, R18, R13, RZ ;  /* 0x0000000d120d7210 */ /* 0x001fca0007f1e0ff */
[----:B------:R-:W-:-:S04]  /*1230*/  IMAD.X R15, RZ, RZ, R17, P0 ;  /* 0x000000ffff0f7224 */ /* 0x000fc800000e0611 */
[----:B------:R-:W-:-:S04]  /*1240*/  IMAD.WIDE.U32 R8, R15, R26, RZ ;  /* 0x0000001a0f087225 */ /* 0x000fc800078e00ff */
[----:B------:R-:W-:-:S04]  /*1250*/  IMAD.WIDE.U32 R10, P0, R13, R27, R8 ;  /* 0x0000001b0d0a7225 */ /* 0x000fc80007800008 */
[----:B------:R-:W-:-:S04]  /*1260*/  IMAD.WIDE.U32 R8, R13, R26, RZ ;  /* 0x0000001a0d087225 */ /* 0x000fc800078e00ff */
[----:B------:R-:W-:Y:S01]  /*1270*/  IMAD.X R13, RZ, RZ, RZ, P0 ;  /* 0x000000ffff0d7224 */ /* 0x000fe200000e06ff */
[----:B------:R-:W-:Y:S01]  /*1280*/  IADD3 RZ, P0, R9, R10, RZ ;  /* 0x0000000a09ff7210 */ /* 0x000fe20007f1e0ff */
[----:B------:R-:W-:-:S04]  /*1290*/  IMAD.MOV.U32 R12, RZ, RZ, R11 ;  /* 0x000000ffff0c7224 */ /* 0x000fc800078e000b */
[----:B------:R-:W-:-:S08]  /*12a0*/  IMAD.WIDE.U32.X R8, R15, R27, R12, P0 ;  /* 0x0000001b0f087225 */ /* 0x000fd000000e040c */
.L_x_14:
[----:B------:R-:W0:Y:S01]  /*12b0*/  LDC.64 R32, c[0x0][0x640] ;  /* 0x00019000ff207b82 */ /* 0x000e220000000a00 */
[-C--:B------:R-:W-:Y:S01]  /*12c0*/  SHF.R.U64 R30, R8, R2.reuse, R9 ;  /* 0x00000002081e7219 */ /* 0x080fe20000001209 */
[----:B------:R-:W-:Y:S01]  /*12d0*/  IMAD.MOV.U32 R19, RZ, RZ, R17 ;  /* 0x000000ffff137224 */ /* 0x000fe200078e0011 */
[----:B------:R-:W-:Y:S02]  /*12e0*/  SHF.R.U32.HI R2, RZ, R2, R9 ;  /* 0x00000002ff027219 */ /* 0x000fe40000011609 */
[----:B------:R-:W-:-:S03]  /*12f0*/  IADD3 R11, P0, RZ, -R30, RZ ;  /* 0x8000001eff0b7210 */ /* 0x000fc60007f1e0ff */
[----:B------:R-:W1:Y:S02]  /*1300*/  LDC R10, c[0x0][0x618] ;  /* 0x00018600ff0a7b82 */ /* 0x000e640000000800 */
[----:B------:R-:W-:-:S04]  /*1310*/  IMAD.X R9, RZ, RZ, ~R2, P0 ;  /* 0x000000ffff097224 */ /* 0x000fc800000e0e02 */
[-C--:B------:R-:W-:Y:S02]  /*1320*/  IMAD R2, R9, R28.reuse, RZ ;  /* 0x0000001c09027224 */ /* 0x080fe400078e02ff */
[----:B------:R-:W4:Y:S01]  /*1330*/  LDC R13, c[0x0][0x608] ;  /* 0x00018200ff0d7b82 */ /* 0x000f220000000800 */
[----:B------:R-:W-:-:S04]  /*1340*/  IMAD.WIDE.U32 R8, R11, R28, R18 ;  /* 0x0000001c0b087225 */ /* 0x000fc800078e0012 */
[----:B------:R-:W-:Y:S02]  /*1350*/  IMAD R11, R11, R29, R2 ;  /* 0x0000001d0b0b7224 */ /* 0x000fe400078e0202 */
[----:B------:R-:W-:Y:S01]  /*1360*/  IMAD.MOV.U32 R2, RZ, RZ, -0x1 ;  /* 0xffffffffff027424 */ /* 0x000fe200078e00ff */
[----:B------:R-:W2:Y:S01]  /*1370*/  LDC R31, c[0x0][0x658] ;  /* 0x00019600ff1f7b82 */ /* 0x000ea20000000800 */
[----:B------:R-:W-:Y:S01]  /*1380*/  IMAD.IADD R9, R9, 0x1, R11 ;  /* 0x0000000109097824 */ /* 0x000fe200078e020b */
[----:B0-----:R-:W-:Y:S01]  /*1390*/  ISETP.NE.U32.AND P0, PT, R32, RZ, PT ;  /* 0x000000ff2000720c */ /* 0x001fe20003f05070 */
[----:B------:R-:W-:-:S03]  /*13a0*/  IMAD.MOV.U32 R28, RZ, RZ, 0x1 ;  /* 0x00000001ff1c7424 */ /* 0x000fc600078e00ff */
[----:B------:R-:W-:Y:S02]  /*13b0*/  ISETP.NE.AND.EX P0, PT, R33, RZ, PT, P0 ;  /* 0x000000ff2100720c */ /* 0x000fe40003f05300 */
[----:B------:R-:W0:Y:S01]  /*13c0*/  LDC R27, c[0x0][0x600] ;  /* 0x00018000ff1b7b82 */ /* 0x000e220000000800 */
[-CC-:B-1----:R-:W-:Y:S02]  /*13d0*/  SHF.R.U64 R25, R8, R10.reuse, R9.reuse ;  /* 0x0000000a08197219 */ /* 0x182fe40000001209 */
[----:B------:R-:W-:-:S05]  /*13e0*/  SHF.R.U32.HI R8, RZ, R10, R9 ;  /* 0x0000000aff087219 */ /* 0x000fca0000011609 */
[----:B------:R-:W1:Y:S01]  /*13f0*/  LDC R22, c[0x0][0x648] ;  /* 0x00019200ff167b82 */ /* 0x000e620000000800 */
[-CC-:B----4-:R-:W-:Y:S02]  /*1400*/  SHF.R.U64 R34, R25, R13.reuse, R8.reuse ;  /* 0x0000000d19227219 */ /* 0x190fe40000001208 */
[----:B------:R-:W-:-:S05]  /*1410*/  SHF.R.U32.HI R8, RZ, R13, R8 ;  /* 0x0000000dff087219 */ /* 0x000fca0000011608 */
[----:B------:R-:W4:Y:S01]  /*1420*/  LDC R26, c[0x0][0x638] ;  /* 0x00018e00ff1a7b82 */ /* 0x000f220000000800 */
[-CC-:B--2---:R-:W-:Y:S02]  /*1430*/  SHF.R.U64 R36, R34, R31.reuse, R8.reuse ;  /* 0x0000001f22247219 */ /* 0x184fe40000001208 */
[-C--:B------:R-:W-:Y:S02]  /*1440*/  SHF.L.U32 R2, R2, R31.reuse, RZ ;  /* 0x0000001f02027219 */ /* 0x080fe400000006ff */
[----:B------:R-:W-:Y:S01]  /*1450*/  SHF.R.U32.HI R9, RZ, R31, R8 ;  /* 0x0000001fff097219 */ /* 0x000fe20000011608 */
[----:B------:R-:W-:Y:S01]  /*1460*/  IMAD.MOV.U32 R8, RZ, RZ, R36 ;  /* 0x000000ffff087224 */ /* 0x000fe200078e0024 */
[----:B------:R-:W-:Y:S01]  /*1470*/  LOP3.LUT R15, RZ, R2, RZ, 0x33, !PT ;  /* 0x00000002ff0f7212 */ /* 0x000fe200078e33ff */
[----:B------:R-:W2:Y:S01]  /*1480*/  LDC R29, c[0x0][0x610] ;  /* 0x00018400ff1d7b82 */ /* 0x000ea20000000800 */
[----:B------:R-:W-:Y:S05]  /*1490*/  @!P0 BRA `(.L_x_15) ;  /* 0x0000000000288947 */ /* 0x000fea0003800000 */
[----:B------:R-:W3:Y:S02]  /*14a0*/  LDC R13, c[0x0][0x64c] ;  /* 0x00019300ff0d7b82 */ /* 0x000ee40000000800 */
[----:B---3--:R-:W-:-:S05]  /*14b0*/  IADD3 R13, P0, R36, R13, RZ ;  /* 0x0000000d240d7210 */ /* 0x008fca0007f1e0ff */
        /* <DEDUP_REMOVED lines=8> */
.L_x_15:
[----:B-1----:R-:W-:Y:S01]  /*1540*/  SHF.R.U64 R7, R8, R22, R9 ;  /* 0x0000001608077219 */ /* 0x002fe20000001209 */
[----:B0-----:R-:W-:Y:S01]  /*1550*/  VIADD R8, R27, 0xffffffff ;  /* 0xffffffff1b087836 */ /* 0x001fe20000000000 */
[----:B------:R-:W-:Y:S01]  /*1560*/  SHF.L.U32 R2, R28, R31, RZ ;  /* 0x0000001f1c027219 */ /* 0x000fe200000006ff */
[----:B------:R-:W-:Y:S01]  /*1570*/  @P1 IMAD R20, R21, R24, R6 ;  /* 0x0000001815141224 */ /* 0x000fe200078e0206 */
[----:B------:R-:W-:Y:S01]  /*1580*/  LOP3.LUT R15, R34, R15, RZ, 0xc0, !PT ;  /* 0x0000000f220f7212 */ /* 0x000fe200078ec0ff */
[----:B------:R-:W-:Y:S01]  /*1590*/  IMAD.MOV R9, RZ, RZ, -R7 ;  /* 0x000000ffff097224 */ /* 0x000fe200078e0a07 */
[----:B------:R-:W-:Y:S01]  /*15a0*/  LOP3.LUT R8, R25, R8, RZ, 0xc0, !PT ;  /* 0x0000000819087212 */ /* 0x000fe200078ec0ff */
[----:B------:R-:W-:Y:S02]  /*15b0*/  IMAD.MOV.U32 R6, RZ, RZ, 0x1 ;  /* 0x00000001ff067424 */ /* 0x000fe400078e00ff */
[----:B------:R-:W-:Y:S02]  /*15c0*/  IMAD R15, R2, R7, R15 ;  /* 0x00000007020f7224 */ /* 0x000fe400078e020f */
[----:B----4-:R-:W-:-:S02]  /*15d0*/  IMAD R2, R9, R26, R36 ;  /* 0x0000001a09027224 */ /* 0x010fc400078e0224 */
[----:B--2---:R-:W-:Y:S02]  /*15e0*/  IMAD R19, R15, R29, R20 ;  /* 0x0000001d0f137224 */ /* 0x004fe400078e0214 */
[--C-:B------:R-:W-:Y:S01]  /*15f0*/  IMAD R2, R2, R27, R8.reuse ;  /* 0x0000001b02027224 */ /* 0x100fe200078e0208 */
[----:B------:R-:W-:-:S04]  /*1600*/  PRMT R8, R6, 0x7610, R8 ;  /* 0x0000761006087816 */ /* 0x000fc80000000008 */
[----:B------:R-:W-:Y:S02]  /*1610*/  SEL R22, R2, R19, !P1 ;  /* 0x0000001302167207 */ /* 0x000fe40004800000 */
[----:B------:R-:W-:Y:S01]  /*1620*/  SEL R19, R19, R2, !P1 ;  /* 0x0000000213137207 */ /* 0x000fe20004800000 */
[----:B------:R-:W-:-:S07]  /*1630*/  IMAD.MOV.U32 R2, RZ, RZ, R30 ;  /* 0x000000ffff027224 */ /* 0x000fce00078e001e */
.L_x_13:
[----:B------:R-:W-:Y:S05]  /*1640*/  @!P3 BRA `(.L_x_16) ;  /* 0x00000000000cb947 */ /* 0x000fea0003800000 */
[----:B------:R-:W-:Y:S01]  /*1650*/  UCGABAR_WAIT ;  /* 0x0000000000007dc7 */ /* 0x000fe20008000000 */
[----:B------:R-:W-:Y:S01]  /*1660*/  CCTL.IVALL ;  /* 0x00000000ff00798f */ /* 0x000fe20002000000 */
[----:B------:R-:W-:Y:S05]  /*1670*/  BRA `(.L_x_17) ;  /* 0x0000000000047947 */ /* 0x000fea0003800000 */
.L_x_16:
[----:B------:R-:W-:Y:S06]  /*1680*/  BAR.SYNC.DEFER_BLOCKING 0x0 ;  /* 0x0000000000007b1d */ /* 0x000fec0000010000 */
.L_x_17:
[----:B------:R-:W-:Y:S05]  /*1690*/  @!P2 BRA `(.L_x_18) ;  /* 0x000000300014a947 */ /* 0x000fea0003800000 */
[----:B------:R-:W-:-:S13]  /*16a0*/  ISETP.GT.U32.AND P0, PT, R35, 0x1, PT ;  /* 0x000000012300780c */ /* 0x000fda0003f04070 */
[----:B------:R-:W-:Y:S05]  /*16b0*/  @P0 EXIT ;  /* 0x000000000000094d */ /* 0x000fea0003800000 */
.L_x_19:
[----:B------:R-:W-:-:S08]  /*16c0*/  NOP ;  /* 0x0000000000007918 */ /* 0x000fd00000000000 */
[----:B------:R-:W1:Y:S02]  /*16d0*/  USETMAXREG.TRY_ALLOC.CTAPOOL UP0, 0xe8 ;  /* 0x000000e8000079c8 */ /* 0x000e640008000600 */
[----:B-1----:R-:W-:-:S13]  /*16e0*/  PLOP3.LUT P0, PT, PT, PT, UP0, 0x80, 0x0 ;  /* 0x000000000000781c */ /* 0x002fda0003f0f008 */
[----:B------:R-:W-:Y:S05]  /*16f0*/  @!P0 BRA `(.L_x_19) ;  /* 0xfffffffc00f08947 */ /* 0x000fea000383ffff */
[----:B------:R-:W-:-:S13]  /*1700*/  LOP3.LUT P0, RZ, R8, 0xff, RZ, 0xc0, !PT ;  /* 0x000000ff08ff7812 */ /* 0x000fda000780c0ff */
[----:B------:R-:W-:Y:S05]  /*1710*/  @!P0 EXIT ;  /* 0x000000000000894d */ /* 0x000fea0003800000 */
[----:B------:R-:W1:Y:S01]  /*1720*/  S2UR UR4, SR_CgaCtaId ;  /* 0x00000000000479c3 */ /* 0x000e620000008800 */
[----:B--2---:R-:W-:Y:S01]  /*1730*/  VIADD R14, R14, 0xffffffff ;  /* 0xffffffff0e0e7836 */ /* 0x004fe20000000000 */
[CC--:B------:R-:W-:Y:S01]  /*1740*/  LEA.HI R4, R0.reuse, R3.reuse, RZ, 0x2 ;  /* 0x0000000300047211 */ /* 0x0c0fe200078f10ff */
[----:B------:R-:W-:Y:S01]  /*1750*/  UMOV UR41, 0x400 ;  /* 0x0000040000297882 */ /* 0x000fe20000000000 */
[----:B------:R-:W-:Y:S01]  /*1760*/  LEA.HI R0, R0, R3, RZ, 0x5 ;  /* 0x0000000300007211 */ /* 0x000fe200078f28ff */
[----:B------:R-:W-:Y:S01]  /*1770*/  UISETP.LT.AND UP0, UPT, UR40, 0x1, UPT ;  /* 0x000000012800788c */ /* 0x000fe2000bf01270 */
[----:B------:R-:W-:Y:S01]  /*1780*/  R2UR UR42, R14 ;  /* 0x000000000e2a72ca */ /* 0x000fe200000e0000 */
[----:B------:R-:W-:Y:S01]  /*1790*/  ULDC UR6, c[0x0][0x284] ;  /* 0x0000a10000067ab9 */ /* 0x000fe20000000800 */
[--C-:B------:R-:W-:Y:S01]  /*17a0*/  SHF.R.S32.HI R60, RZ, 0x2, R4.reuse ;  /* 0x00000002ff3c7819 */ /* 0x100fe20000011404 */
[----:B------:R-:W-:Y:S01]  /*17b0*/  USEL UR43, UR40, 0x1, UP0 ;  /* 0x00000001282b7887 */ /* 0x000fe20008000000 */
[----:B------:R-:W-:Y:S01]  /*17c0*/  SHF.R.S32.HI R5, RZ, 0x1f, R4 ;  /* 0x0000001fff057819 */ /* 0x000fe20000011404 */
[----:B------:R-:W-:Y:S01]  /*17d0*/  USHF.L.U32 UR46, UR40, 0x1, URZ ;  /* 0x00000001282e7899 */ /* 0x000fe2000800063f */
[----:B------:R-:W-:Y:S01]  /*17e0*/  LOP3.LUT R4, R4, 0xfffffffc, RZ, 0xc0, !PT ;  /* 0xfffffffc04047812 */ /* 0x000fe200078ec0ff */
[----:B------:R-:W-:Y:S01]  /*17f0*/  UIADD3 UR43, -UR43, UR40, URZ ;  /* 0x000000282b2b7290 */ /* 0x000fe2000fffe13f */
[----:B------:R-:W-:-:S02]  /*1800*/  LEA.HI R5, R5, R60, RZ, 0x3 ;  /* 0x0000003c05057211 */ /* 0x000fc400078f18ff */
[----:B------:R-:W-:Y:S01]  /*1810*/  ISETP.NE.AND P0, PT, R14, RZ, PT ;  /* 0x000000ff0e00720c */ /* 0x000fe20003f05270 */
[----:B---3--:R-:W-:Y:S01]  /*1820*/  IMAD.IADD R59, R3, 0x1, -R4 ;  /* 0x00000001033b7824 */ /* 0x008fe200078e0a04 */
[----:B------:R-:W-:Y:S01]  /*1830*/  LOP3.LUT R5, R5, 0xfffffff8, RZ, 0xc0, !PT ;  /* 0xfffffff805057812 */ /* 0x000fe200078ec0ff */
[----:B------:R-:W-:Y:S01]  /*1840*/  USHF.L.U32 UR42, UR42, 0x3, URZ ;  /* 0x000000032a2a7899 */ /* 0x000fe2000800063f */
[----:B------:R-:W-:-:S03]  /*1850*/  SEL R69, RZ, 0x1, P0 ;  /* 0x00000001ff457807 */ /* 0x000fc60000000000 */
[----:B------:R-:W-:Y:S01]  /*1860*/  IMAD.IADD R60, R60, 0x1, -R5 ;  /* 0x000000013c3c7824 */ /* 0x000fe200078e0a05 */
[----:B-1----:R-:W-:Y:S01]  /*1870*/  ULEA UR41, UR4, UR41, 0x18 ;  /* 0x0000002904297291 */ /* 0x002fe2000f8ec03f */
[----:B------:R-:W-:Y:S01]  /*1880*/  SHF.R.S32.HI R5, RZ, 0x5, R0 ;  /* 0x00000005ff057819 */ /* 0x000fe20000011400 */
[----:B------:R-:W-:Y:S02]  /*1890*/  IMAD.U32 R63, RZ, RZ, UR42 ;  /* 0x0000002aff3f7e24 */ /* 0x000fe4000f8e00ff */
[----:B------:R-:W-:Y:S01]  /*18a0*/  UIADD3 UR47, UR41, 0x1d0, URZ ;  /* 0x000001d0292f7890 */ /* 0x000fe2000fffe03f */
[--C-:B------:R-:W-:Y:S01]  /*18b0*/  SHF.R.S32.HI R61, RZ, 0x1f, R60.reuse ;  /* 0x0000001fff3d7819 */ /* 0x100fe2000001143c */
[----:B------:R-:W-:Y:S01]  /*18c0*/  UIADD3 UR4, UR41, 0x1c300, URZ ;  /* 0x0001c30029047890 */ /* 0x000fe2000fffe03f */
[--C-:B------:R-:W-:Y:S01]  /*18d0*/  IMAD R66, R5, -0x10, -R60.reuse ;  /* 0xfffffff005427824 */ /* 0x100fe200078e0a3c */
[----:B------:R-:W-:Y:S01]  /*18e0*/  UIADD3 UR5, UR41, 0x300, URZ ;  /* 0x0000030029057890 */ /* 0x000fe2000fffe03f */
[----:B------:R-:W-:Y:S01]  /*18f0*/  LOP3.LUT R65, R63, 0x8, RZ, 0xc0, !PT ;  /* 0x000000083f417812 */ /* 0x000fe200078ec0ff */
[----:B------:R-:W-:Y:S01]  /*1900*/  USHF.R.U32.HI UR4, URZ, 0x4, UR4 ;  /* 0x000000043f047899 */ /* 0x000fe20008011604 */
[----:B------:R-:W-:Y:S01]  /*1910*/  IMAD.U32 R62, RZ, RZ, UR47 ;  /* 0x0000002fff3e7e24 */ /* 0x000fe2000f8e00ff */
[----:B------:R-:W-:Y:S01]  /*1920*/  USHF.R.U32.HI UR5, URZ, 0x4, UR5 ;  /* 0x000000043f057899 */ /* 0x000fe20008011605 */
[----:B------:R-:W-:Y:S01]  /*1930*/  IMAD.WIDE R60, R5, 0x10, R60 ;  /* 0x00000010053c7825 */ /* 0x000fe200078e023c */
[----:B------:R-:W-:Y:S01]  /*1940*/  ULOP3.LUT UR4, UR4, 0x3fff, URZ, 0xc0, !UPT ;  /* 0x00003fff04047892 */ /* 0x000fe2000f8ec03f */
[----:B------:R-:W-:Y:S01]  /*1950*/  LOP3.LUT R63, R63, 0x8, RZ, 0xc, !PT ;  /* 0x000000083f3f7812 */ /* 0x000fe200078e0cff */
[----:B------:R-:W-:Y:S01]  /*1960*/  ULOP3.LUT UR5, UR5, 0x3fff, URZ, 0xc0, !UPT ;  /* 0x00003fff05057892 */ /* 0x000fe2000f8ec03f */
[----:B------:R-:W-:Y:S01]  /*1970*/  VIADD R64, R62, UR42 ;  /* 0x0000002a3e407c36 */ /* 0x000fe20008000000 */
[----:B------:R-:W-:Y:S01]  /*1980*/  LOP3.LUT R65, R65, 0x18, RZ, 0x3c, !PT ;  /* 0x0000001841417812 */ /* 0x000fe200078e3cff */
[----:B------:R-:W-:Y:S01]  /*1990*/  VIADD R66, R66, UR6 ;  /* 0x0000000642427c36 */ /* 0x000fe20008000000 */
[----:B------:R-:W-:-:S02]  /*19a0*/  ULOP3.LUT UR44, UR4, 0x10000, URZ, 0xfc, !UPT ;  /* 0x00010000042c7892 */ /* 0x000fc4000f8efc3f */
[----:B------:R-:W-:-:S12]  /*19b0*/  ULOP3.LUT UR45, UR5, 0x10000, URZ, 0xfc, !UPT ;  /* 0x00010000052d7892 */ /* 0x000fd8000f8efc3f */
.L_x_107:
[----:B------:R-:W-:Y:S01]  /*19c0*/  SHF.L.U32 R3, R69, 0x1f, RZ ;  /* 0x0000001f45037819 */ /* 0x000fe200000006ff */
[----:B------:R-:W-:Y:S02]  /*19d0*/  ULDC UR4, c[0x0][0x28c] ;  /* 0x0000a30000047ab9 */ /* 0x000fe40000000800 */
[----:B------:R-:W-:Y:S01]  /*19e0*/  ISETP.LT.AND P1, PT, RZ, UR4, PT ;  /* 0x00000004ff007c0c */ /* 0x000fe2000bf21270 */
[----:B------:R-:W1:Y:S02]  /*19f0*/  SYNCS.PHASECHK.TRANS64.TRYWAIT P0, [R62+UR42], R3 ;  /* 0x000000033e0075a7 */ /* 0x000e64000800016a */
[----:B-1-34-:R-:W-:Y:S10]  /*1a00*/  @!P0 BRA `(.L_x_20) ;  /* 0x0000004800b08947 */ /* 0x01aff40003800000 */
.L_x_153:
[----:B------:R-:W-:Y:S05]  /*1a10*/  @P1 BRA `(.L_x_21) ;  /* 0x0000000000401947 */ /* 0x000fea0003800000 */
[----:B------:R-:W-:Y:S01]  /*1a20*/  MOV R0, 0x0 ;  /* 0x0000000000007802 */ /* 0x000fe20000000f00 */
[----:B------:R-:W-:Y:S01]  /*1a30*/  ULDC.64 UR4, c[0x4][0x68] ;  /* 0x01001a0000047ab9 */ /* 0x000fe20000000a00 */
[----:B------:R-:W-:Y:S01]  /*1a40*/  ULDC.64 UR6, c[0x4][0x8] ;  /* 0x0100020000067ab9 */ /* 0x000fe20000000a00 */
[----:B------:R-:W-:Y:S01]  /*1a50*/  IMAD.U32 R4, RZ, RZ, UR4 ;  /* 0x00000004ff047e24 */ /* 0x000fe2000f8e00ff */
[----:B------:R2:W3:Y:S01]  /*1a60*/  LDC.64 R14, c[0x4][R0] ;  /* 0x01000000000e7b82 */ /* 0x0004e20000000a00 */
[----:B------:R-:W-:Y:S01]  /*1a70*/  IMAD.U32 R5, RZ, RZ, UR5 ;  /* 0x00000005ff057e24 */ /* 0x000fe2000f8e00ff */
[----:B------:R-:W-:Y:S01]  /*1a80*/  ULDC.64 UR4, c[0x4][0x70] ;  /* 0x01001c0000047ab9 */ /* 0x000fe20000000a00 */
[----:B------:R-:W-:Y:S02]  /*1a90*/  IMAD.U32 R10, RZ, RZ, UR6 ;  /* 0x00000006ff0a7e24 */ /* 0x000fe4000f8e00ff */
[----:B------:R-:W-:Y:S02]  /*1aa0*/  IMAD.U32 R6, RZ, RZ, UR4 ;  /* 0x00000004ff067e24 */ /* 0x000fe4000f8e00ff */
[----:B------:R-:W-:-:S02]  /*1ab0*/  IMAD.U32 R7, RZ, RZ, UR5 ;  /* 0x00000005ff077e24 */ /* 0x000fc4000f8e00ff */
[----:B------:R-:W-:Y:S02]  /*1ac0*/  IMAD.U32 R11, RZ, RZ, UR7 ;  /* 0x00000007ff0b7e24 */ /* 0x000fe4000f8e00ff */
[----:B------:R-:W-:Y:S02]  /*1ad0*/  IMAD.MOV.U32 R8, RZ, RZ, 0x1e1 ;  /* 0x000001e1ff087424 */ /* 0x000fe400078e00ff */
[----:B0-----:R-:W-:Y:S02]  /*1ae0*/  IMAD.MOV.U32 R12, RZ, RZ, 0x1 ;  /* 0x00000001ff0c7424 */ /* 0x001fe400078e00ff */
[----:B--2---:R-:W-:-:S07]  /*1af0*/  IMAD.MOV.U32 R13, RZ, RZ, RZ ;  /* 0x000000ffff0d7224 */ /* 0x004fce00078e00ff */
[----:B------:R-:W-:-:S07]  /*1b00*/  LEPC R20, `(.L_x_21) ;  /* 0x000000001014794e */ /* 0x000fce0000000000 */
[----:B-1-3-5:R-:W-:Y:S05]  /*1b10*/  CALL.ABS.NOINC R14 ;  /* 0x000000000e007343 */ /* 0x02afea0003c00000 */
.L_x_21:
[----:B------:R-:W-:-:S04]  /*1b20*/  LOP3.LUT R0, R16, 0x1, RZ, 0xfc, !PT ;  /* 0x0000000110007812 */ /* 0x000fc800078efcff */
[----:B------:R-:W-:-:S13]  /*1b30*/  ISETP.NE.AND P0, PT, R0, 0x3, PT ;  /* 0x000000030000780c */ /* 0x000fda0003f05270 */
[----:B------:R-:W-:Y:S05]  /*1b40*/  @!P0 BRA `(.L_x_22) ;  /* 0x0000000000048947 */ /* 0x000fea0003800000 */
[----:B------:R-:W-:Y:S01]  /*1b50*/  BPT.TRAP 0x1 ;  /* 0x000000040000795c */ /* 0x000fe20000300000 */
.L_x_22:
[----:B-1----:R-:W-:Y:S02]  /*1b60*/  IMAD.U32 R3, RZ, RZ, UR39 ;  /* 0x00000027ff037e24 */ /* 0x002fe4000f8e00ff */
[----:B------:R-:W-:-:S03]  /*1b70*/  IMAD.U32 R0, RZ, RZ, UR38 ;  /* 0x00000026ff007e24 */ /* 0x000fc6000f8e00ff */
[----:B------:R-:W-:Y:S02]  /*1b80*/  LEA R3, R3, UR41, 0x3 ;  /* 0x0000002903037c11 */ /* 0x000fe4000f8e18ff */
[----:B------:R-:W-:-:S04]  /*1b90*/  SHF.L.U32 R0, R0, 0x1f, RZ ;  /* 0x0000001f00007819 */ /* 0x000fc800000006ff */
[----:B------:R1:W2:Y:S01]  /*1ba0*/  SYNCS.PHASECHK.TRANS64.TRYWAIT P1, [R3+URZ], R0 ;  /* 0x00000000030075a7 */ /* 0x0002a2000802017f */
[----:B------:R-:W-:Y:S05]  /*1bb0*/  @!P0 BRA `(.L_x_23) ;  /* 0x0000000000048947 */ /* 0x000fea0003800000 */
[----:B------:R-:W-:Y:S01]  /*1bc0*/  BPT.TRAP 0x1 ;  /* 0x000000040000795c */ /* 0x000fe20000300000 */
.L_x_23:
[----:B--2---:R-:W-:Y:S05]  /*1bd0*/  @P1 BRA `(.L_x_24) ;  /* 0x0000000000081947 */ /* 0x004fea0003800000 */
[----:B------:R-:W2:Y:S02]  /*1be0*/  SYNCS.PHASECHK.TRANS64.TRYWAIT P1, [R3+URZ], R0 ;  /* 0x00000000030075a7 */ /* 0x000ea4000802017f */
[----:B--2---:R-:W-:Y:S05]  /*1bf0*/  @!P1 BRA `(.L_x_25) ;  /* 0x0000004800489947 */ /* 0x004fea0003800000 */
.L_x_24:
[----:B------:R-:W-:Y:S05]  /*1c00*/  WARPSYNC.ALL ;  /* 0x0000000000007948 */ /* 0x000fea0003800000 */
[----:B------:R-:W-:Y:S01]  /*1c10*/  ULEA UR4, UR39, UR45, 0x8 ;  /* 0x0000002d27047291 */ /* 0x000fe2000f8e403f */
[----:B------:R-:W-:Y:S01]  /*1c20*/  WARPGROUP.ARRIVE ;  /* 0x00000000000079c5 */ /* 0x000fe20000000000 */
[----:B------:R-:W-:Y:S01]  /*1c30*/  ULEA UR6, UR39, UR44, 0x8 ;  /* 0x0000002c27067291 */ /* 0x000fe2000f8e403f */
[----:B-12---:R-:W-:Y:S01]  /*1c40*/  IMAD.U32 R0, RZ, RZ, UR43 ;  /* 0x0000002bff007e24 */ /* 0x006fe2000f8e00ff */
[----:B------:R-:W-:Y:S01]  /*1c50*/  UMOV UR5, 0x80000020 ;  /* 0x8000002000057882 */ /* 0x000fe20000000000 */
[----:B------:R-:W-:-:S03]  /*1c60*/  UMOV UR7, 0x80000020 ;  /* 0x8000002000077882 */ /* 0x000fc60000000000 */
[----:B------:R-:W-:-:S03]  /*1c70*/  ISETP.GE.AND P1, PT, R0, 0x1, PT ;  /* 0x000000010000780c */ /* 0x000fc60003f26270 */
[----:B------:R-:W-:Y:S01]  /*1c80*/  IGMMA.64x64x32.S8.S8 R24, gdesc[UR4], RZ, !UPT, gsb0 ;  /* 0x01e00000041879f1 */ /* 0x000fe2000c0410ff */
[----:B------:R-:W-:Y:S02]  /*1c90*/  UIADD3 UR4, UR4, 0x2, URZ ;  /* 0x0000000204047890 */ /* 0x000fe4000fffe03f */
[----:B------:R-:W-:Y:S01]  /*1ca0*/  UIADD3 UR6, UR6, 0x2, URZ ;  /* 0x0000000206067890 */ /* 0x000fe2000fffe03f */
[----:B------:R-:W-:Y:S01]  /*1cb0*/  UMOV UR5, 0x80000020 ;  /* 0x8000002000057882 */ /* 0x000fe20000000000 */
[----:B------:R-:W-:Y:S01]  /*1cc0*/  UMOV UR7, 0x80000020 ;  /* 0x8000002000077882 */ /* 0x000fe20000000000 */
[----:B------:R-:W-:Y:S02]  /*1cd0*/  WARPGROUP.DEPBAR.LE gsb0, 0x0 ;  /* 0x00008000000079c5 */ /* 0x000fe40000010000 */
[----:B------:R-:W-:-:S06]  /*1ce0*/  WARPGROUP.ARRIVE ;  /* 0x00000000000079c5 */ /* 0x000fcc0000000000 */
[----:B------:R-:W-:Y:S03]  /*1cf0*/  IGMMA.64x64x32.S8.S8 R24, gdesc[UR4], R24, gsb0 ;  /* 0x01e00000041879f1 */ /* 0x000fe60008041018 */
[----:B------:R-:W-:Y:S02]  /*1d00*/  WARPGROUP.DEPBAR.LE gsb0, 0x0 ;  /* 0x00008000000079c5 */ /* 0x000fe40000010000 */
[----:B------:R-:W-:Y:S05]  /*1d10*/  @!P1 BRA `(.L_x_26) ;  /* 0x0000000000d49947 */ /* 0x000fea0003800000 */
[----:B------:R-:W-:Y:S01]  /*1d20*/  UIADD3 UR4, UR39, 0x1, URZ ;  /* 0x0000000127047890 */ /* 0x000fe2000fffe03f */
[----:B------:R-:W-:Y:S02]  /*1d30*/  IMAD.U32 R0, RZ, RZ, UR43 ;  /* 0x0000002bff007e24 */ /* 0x000fe4000f8e00ff */
[----:B------:R-:W-:Y:S01]  /*1d40*/  IMAD.U32 R3, RZ, RZ, UR39 ;  /* 0x00000027ff037e24 */ /* 0x000fe2000f8e00ff */
[----:B------:R-:W-:-:S04]  /*1d50*/  UISETP.NE.AND UP0, UPT, UR4, 0x1c, UPT ;  /* 0x0000001c0400788c */ /* 0x000fc8000bf05270 */
[----:B------:R-:W-:Y:S02]  /*1d60*/  USEL UR5, URZ, 0x1, UP0 ;  /* 0x000000013f057887 */ /* 0x000fe40008000000 */
[----:B------:R-:W-:Y:S02]  /*1d70*/  USEL UR8, UR4, URZ, UP0 ;  /* 0x0000003f04087287 */ /* 0x000fe40008000000 */
[----:B------:R-:W-:-:S06]  /*1d80*/  ULOP3.LUT UR5, UR38, UR5, URZ, 0x3c, !UPT ;  /* 0x0000000526057292 */ /* 0x000fcc000f8e3c3f */
[----:B------:R-:W-:-:S07]  /*1d90*/  IMAD.U32 R6, RZ, RZ, UR5 ;  /* 0x00000005ff067e24 */ /* 0x000fce000f8e00ff */
.L_x_33:
[----:B------:R-:W-:Y:S05]  /*1da0*/  @!P0 BRA `(.L_x_27) ;  /* 0x0000000000048947 */ /* 0x000fea0003800000 */
[----:B------:R-:W-:Y:S01]  /*1db0*/  BPT.TRAP 0x1 ;  /* 0x000000040000795c */ /* 0x000fe20000300000 */
.L_x_27:
[----:B------:R-:W-:Y:S01]  /*1dc0*/  ULEA UR4, UR8, UR41, 0x3 ;  /* 0x0000002908047291 */ /* 0x000fe2000f8e183f */
[----:B------:R-:W-:-:S08]  /*1dd0*/  SHF.L.U32 R4, R6, 0x1f, RZ ;  /* 0x0000001f06047819 */ /* 0x000fd000000006ff */
[----:B------:R1:W2:Y:S01]  /*1de0*/  SYNCS.PHASECHK.TRANS64.TRYWAIT P1, [UR4], R4 ;  /* 0x00000004ff0075a7 */ /* 0x0002a20008020144 */
[----:B------:R-:W-:Y:S05]  /*1df0*/  @!P0 BRA `(.L_x_28) ;  /* 0x0000000000048947 */ /* 0x000fea0003800000 */
[----:B------:R-:W-:Y:S01]  /*1e00*/  BPT.TRAP 0x1 ;  /* 0x000000040000795c */ /* 0x000fe20000300000 */
.L_x_28:
[----:B--2---:R-:W-:Y:S05]  /*1e10*/  @P1 BRA `(.L_x_29) ;  /* 0x0000000000081947 */ /* 0x004fea0003800000 */
[----:B------:R-:W2:Y:S02]  /*1e20*/  SYNCS.PHASECHK.TRANS64.TRYWAIT P1, [UR4], R4 ;  /* 0x00000004ff0075a7 */ /* 0x000ea40008020144 */
[----:B--2---:R-:W-:Y:S05]  /*1e30*/  @!P1 BRA `(.L_x_30) ;  /* 0x0000004400cc9947 */ /* 0x004fea0003800000 */
.L_x_29:
[----:B------:R-:W-:Y:S01]  /*1e40*/  ULEA UR4, UR8, UR45, 0x8 ;  /* 0x0000002d08047291 */ /* 0x000fe2000f8e403f */
[----:B------:R-:W-:Y:S01]  /*1e50*/  WARPGROUP.ARRIVE ;  /* 0x00000000000079c5 */ /* 0x000fe20000000000 */
[----:B------:R-:W-:Y:S01]  /*1e60*/  ULEA UR6, UR8, UR44, 0x8 ;  /* 0x0000002c08067291 */ /* 0x000fe2000f8e403f */
[----:B------:R-:W-:Y:S01]  /*1e70*/  UMOV UR5, 0x80000020 ;  /* 0x8000002000057882 */ /* 0x000fe20000000000 */
[----:B------:R-:W-:-:S07]  /*1e80*/  UMOV UR7, 0x80000020 ;  /* 0x8000002000077882 */ /* 0x000fce0000000000 */
[----:B------:R-:W-:Y:S01]  /*1e90*/  IGMMA.64x64x32.S8.S8 R24, gdesc[UR4], R24, gsb0 ;  /* 0x01e00000041879f1 */ /* 0x000fe20008041018 */
        /* <DEDUP_REMOVED lines=9> */
[----:B------:R-:W-:Y:S01]  /*1f30*/  BPT.TRAP 0x1 ;  /* 0x000000040000795c */ /* 0x000fe20000300000 */
.L_x_31:
[----:B------:R-:W-:-:S13]  /*1f40*/  ISETP.NE.AND P1, PT, R68, RZ, PT ;  /* 0x000000ff4400720c */ /* 0x000fda0003f25270 */
[----:B-12---:R-:W-:-:S05]  /*1f50*/  @P1 LEA R4, R3, UR41, 0x3 ;  /* 0x0000002903041c11 */ /* 0x006fca000f8e18ff */
[----:B------:R-:W-:-:S05]  /*1f60*/  @P1 VIADD R5, R4, 0xe0 ;  /* 0x000000e004051836 */ /* 0x000fca0000000000 */
[----:B------:R-:W-:-:S04]  /*1f70*/  @P1 PRMT R5, R56, 0x654, R5 ;  /* 0x0000065438051816 */ /* 0x000fc80000000005 */
[----:B------:R1:W-:Y:S01]  /*1f80*/  @P1 SYNCS.ARRIVE.TRANS64.RED.A1T0 RZ, [R5+URZ], RZ ;  /* 0x000000ff05ff19a7 */ /* 0x0003e2000810043f */
[----:B------:R-:W-:-:S13]  /*1f90*/  ISETP.GT.U32.AND P1, PT, R16, 0x1, PT ;  /* 0x000000011000780c */ /* 0x000fda0003f24070 */
[----:B-1----:R-:W-:Y:S05]  /*1fa0*/  @P1 BRA `(.L_x_32) ;  /* 0x0000000000041947 */ /* 0x002fea0003800000 */
[----:B------:R-:W-:Y:S01]  /*1fb0*/  BPT.TRAP 0x1 ;  /* 0x000000040000795c */ /* 0x000fe20000300000 */
.L_x_32:
[----:B------:R-:W-:Y:S01]  /*1fc0*/  UIADD3 UR8, UR8, 0x1, URZ ;  /* 0x0000000108087890 */ /* 0x000fe2000fffe03f */
[C---:B------:R-:W-:Y:S01]  /*1fd0*/  ISETP.GT.AND P2, PT, R0.reuse, 0x1, PT ;  /* 0x000000010000780c */ /* 0x040fe20003f44270 */
[----:B------:R-:W-:Y:S02]  /*1fe0*/  VIADD R3, R3, 0x1 ;  /* 0x0000000103037836 */ /* 0x000fe40000000000 */
[----:B------:R-:W-:Y:S01]  /*1ff0*/  UISETP.NE.AND UP0, UPT, UR8, 0x1c, UPT ;  /* 0x0000001c0800788c */ /* 0x000fe2000bf05270 */
[----:B------:R-:W-:Y:S02]  /*2000*/  VIADD R0, R0, 0xffffffff ;  /* 0xffffffff00007836 */ /* 0x000fe40000000000 */
[C---:B------:R-:W-:Y:S01]  /*2010*/  ISETP.NE.AND P1, PT, R3.reuse, 0x1c, PT ;  /* 0x0000001c0300780c */ /* 0x040fe20003f25270 */
[----:B------:R-:W-:Y:S02]  /*2020*/  USEL UR4, URZ, 0x1, UP0 ;  /* 0x000000013f047887 */ /* 0x000fe40008000000 */
[----:B------:R-:W-:Y:S01]  /*2030*/  USEL UR8, UR8, URZ, UP0 ;  /* 0x0000003f08087287 */ /* 0x000fe20008000000 */
[----:B------:R-:W-:-:S03]  /*2040*/  SEL R3, R3, RZ, P1 ;  /* 0x000000ff03037207 */ /* 0x000fc60000800000 */
[----:B------:R-:W-:Y:S01]  /*2050*/  LOP3.LUT R6, R6, UR4, RZ, 0x3c, !PT ;  /* 0x0000000406067c12 */ /* 0x000fe2000f8e3cff */
[----:B------:R-:W-:Y:S07]  /*2060*/  @P2 BRA `(.L_x_33) ;  /* 0xfffffffc004c2947 */ /* 0x000fee000383ffff */
.L_x_26:
[----:B------:R-:W1:Y:S01]  /*2070*/  LDC R0, c[0x0][0x28c] ;  /* 0x0000a300ff007b82 */ /* 0x000e620000000800 */
[----:B------:R2:W-:Y:S01]  /*2080*/  SYNCS.ARRIVE.TRANS64.A1T0 RZ, [R63+UR47], RZ ;  /* 0x000000ff3fff79a7 */ /* 0x0005e2000810002f */
[----:B-1----:R-:W-:-:S13]  /*2090*/  ISETP.GE.AND P1, PT, R0, 0x1, PT ;  /* 0x000000010000780c */ /* 0x002fda0003f26270 */
[----:B--2---:R-:W-:Y:S05]  /*20a0*/  @!P1 BRA `(.L_x_34) ;  /* 0x0000000000449947 */ /* 0x004fea0003800000 */
[----:B------:R-:W-:Y:S05]  /*20b0*/  @!P0 BRA `(.L_x_35) ;  /* 0x0000000000048947 */ /* 0x000fea0003800000 */
[----:B------:R-:W-:Y:S01]  /*20c0*/  BPT.TRAP 0x1 ;  /* 0x000000040000795c */ /* 0x000fe20000300000 */
.L_x_35:
[----:B------:R-:W-:-:S13]  /*20d0*/  ISETP.NE.AND P0, PT, R68, RZ, PT ;  /* 0x000000ff4400720c */ /* 0x000fda0003f05270 */
[----:B------:R-:W-:-:S05]  /*20e0*/  VOTEU.ANY UP0, P0 ;  /* 0x00000000003f7886 */ /* 0x000fca0000000100 */
[----:B------:R-:W-:-:S06]  /*20f0*/  @UP0 UIADD3 UR4, UR43, UR39, URZ ;  /* 0x000000272b040290 */ /* 0x000fcc000fffe03f */
[----:B------:R-:W-:Y:S02]  /*2100*/  IMAD.U32 R4, RZ, RZ, UR4 ;  /* 0x00000004ff047e24 */ /* 0x000fe4000f8e00ff */
[----:B------:R-:W-:-:S03]  /*2110*/  IMAD.U32 R3, RZ, RZ, UR4 ;  /* 0x00000004ff037e24 */ /* 0x000fc6000f8e00ff */
[----:B------:R-:W-:-:S05]  /*2120*/  @P0 SHF.R.U32.HI R4, RZ, 0x2, R4 ;  /* 0x00000002ff040819 */ /* 0x000fca0000011604 */
[----:B------:R-:W-:-:S04]  /*2130*/  @P0 IMAD.WIDE.U32 R4, R4, 0x24924925, RZ ;  /* 0x2492492504040825 */ /* 0x000fc800078e00ff */
[----:B------:R-:W-:-:S05]  /*2140*/  @P0 IMAD R4, R5, -0x1c, R3 ;  /* 0xffffffe405040824 */ /* 0x000fca00078e0203 */
[----:B------:R-:W-:-:S05]  /*2150*/  @P0 LEA R4, R4, UR41, 0x3 ;  /* 0x0000002904040c11 */ /* 0x000fca000f8e18ff */
[----:B------:R-:W-:-:S05]  /*2160*/  @P0 VIADD R3, R4, 0xe0 ;  /* 0x000000e004030836 */ /* 0x000fca0000000000 */
[----:B------:R-:W-:-:S04]  /*2170*/  @P0 PRMT R3, R56, 0x654, R3 ;  /* 0x0000065438030816 */ /* 0x000fc80000000003 */
[----:B------:R1:W-:Y:S01]  /*2180*/  @P0 SYNCS.ARRIVE.TRANS64.RED.A1T0 RZ, [R3+URZ], RZ ;  /* 0x000000ff03ff09a7 */ /* 0x0003e2000810043f */
[----:B------:R-:W-:-:S13]  /*2190*/  ISETP.GT.U32.AND P0, PT, R16, 0x1, PT ;  /* 0x000000011000780c */ /* 0x000fda0003f04070 */
[----:B-1----:R-:W-:Y:S05]  /*21a0*/  @P0 BRA `(.L_x_34) ;  /* 0x0000000000040947 */ /* 0x002fea0003800000 */
[----:B------:R-:W-:Y:S01]  /*21b0*/  BPT.TRAP 0x1 ;  /* 0x000000040000795c */ /* 0x000fe20000300000 */
.L_x_34:
[----:B------:R-:W-:Y:S01]  /*21c0*/  SHF.L.U32 R3, R69, 0x1f, RZ ;  /* 0x0000001f45037819 */ /* 0x000fe200000006ff */
[----:B------:R-:W-:Y:S01]  /*21d0*/  UIADD3 UR39, UR46, UR39, URZ ;  /* 0x000000272e277290 */ /* 0x000fe2000fffe03f */
[----:B------:R-:W1:Y:S01]  /*21e0*/  LDC R14, c[0x0][0x288] ;  /* 0x0000a200ff0e7b82 */ /* 0x000e620000000800 */
[----:B------:R-:W-:Y:S01]  /*21f0*/  UISETP.GE.U32.AND UP1, UPT, UR46, 0x1c, UPT ;  /* 0x0000001c2e00788c */ /* 0x000fe2000bf26070 */
[----:B------:R-:W-:Y:S01]  /*2200*/  IMAD.SHL.U32 R8, R59, 0x2, RZ ;  /* 0x000000023b087824 */ /* 0x000fe200078e00ff */
[----:B------:R-:W-:Y:S02]  /*2210*/  UISETP.GT.U32.AND UP0, UPT, UR39, 0x1b, UPT ;  /* 0x0000001b2700788c */ /* 0x000fe4000bf04070 */
[----:B------:R-:W-:Y:S02]  /*2220*/  USHF.R.U32.HI UR4, URZ, 0x2, UR39 ;  /* 0x000000023f047899 */ /* 0x000fe40008011627 */
[----:B------:R-:W-:Y:S01]  /*2230*/  UISETP.LT.U32.AND UP0, UPT, UR46, 0x1c, UP0 ;  /* 0x0000001c2e00788c */ /* 0x000fe20008701070 */
[----:B------:R-:W2:Y:S01]  /*2240*/  SYNCS.PHASECHK.TRANS64.TRYWAIT P0, [R62+UR42+0x10], R3 ;  /* 0x000010033e0075a7 */ /* 0x000ea2000800016a */
[----:B------:R-:W-:Y:S01]  /*2250*/  UIMAD.WIDE.U32 UR4, UR4, 0x24924925, URZ ;  /* 0x24924925040478a5 */ /* 0x000fe2000f8e003f */
[----:B------:R-:W-:Y:S01]  /*2260*/  SHF.R.S32.HI R9, RZ, 0x1f, R8 ;  /* 0x0000001fff097819 */ /* 0x000fe20000011408 */
[----:B------:R-:W-:-:S02]  /*2270*/  USEL UR6, URZ, 0x1, !UP0 ;  /* 0x000000013f067887 */ /* 0x000fc4000c000000 */
[----:B------:R-:W-:Y:S02]  /*2280*/  UIMAD UR39, UR5, -0x1c, UR39 ;  /* 0xffffffe4052778a4 */ /* 0x000fe4000f8e0227 */
[----:B------:R-:W-:-:S04]  /*2290*/  ULOP3.LUT UR38, UR38, UR6, URZ, 0x3c, !UPT ;  /* 0x0000000626267292 */ /* 0x000fc8000f8e3c3f */
[----:B------:R-:W-:Y:S01]  /*22a0*/  @UP1 ULOP3.LUT UR38, UR38, 0x1, UR5, 0x78, !UPT ;  /* 0x0000000126261892 */ /* 0x000fe2000f8e7805 */
[----:B-12---:R-:W-:Y:S11]  /*22b0*/  @!P0 BRA `(.L_x_36) ;  /* 0x0000004000c48947 */ /* 0x006ff60003800000 */
.L_x_154:
[----:B-1----:R-:W-:Y:S01]  /*22c0*/  IMAD.SHL.U32 R3, R19, 0x40, RZ ;  /* 0x0000004013037824 */ /* 0x002fe200078e00ff */
[----:B------:R-:W-:Y:S01]  /*22d0*/  ULDC UR6, c[0x0][0x284] ;  /* 0x0000a10000067ab9 */ /* 0x000fe20000000800 */
[----:B------:R-:W-:Y:S01]  /*22e0*/  IMAD.SHL.U32 R15, R22, 0x40, RZ ;  /* 0x00000040160f7824 */ /* 0x000fe200078e00ff */
[----:B------:R-:W-:Y:S01]  /*22f0*/  SHF.R.S32.HI R72, RZ, 0x1f, R2 ;  /* 0x0000001fff487819 */ /* 0x000fe20000011402 */
[----:B------:R-:W-:Y:S01]  /*2300*/  ULDC.64 UR4, c[0x0][0x5d0] ;  /* 0x0001740000047ab9 */ /* 0x000fe20000000a00 */
[----:B------:R-:W-:Y:S01]  /*2310*/  ISETP.GE.AND P0, PT, R3, UR6, PT ;  /* 0x0000000603007c0c */ /* 0x000fe2000bf06270 */
[----:B------:R-:W-:Y:S01]  /*2320*/  IMAD.WIDE.U32 R4, R2, UR4, R8 ;  /* 0x0000000402047c25 */ /* 0x000fe2000f8e0008 */
[----:B------:R-:W-:Y:S02]  /*2330*/  SHF.R.S32.HI R22, RZ, 0x1f, R15 ;  /* 0x0000001fff167819 */ /* 0x000fe4000001140f */
[C---:B------:R-:W-:Y:S01]  /*2340*/  ISETP.GE.OR P0, PT, R15.reuse, R14, P0 ;  /* 0x0000000e0f00720c */ /* 0x040fe20000706670 */
[----:B------:R-:W-:Y:S01]  /*2350*/  IMAD R7, R72, UR4, RZ ;  /* 0x0000000448077c24 */ /* 0x000fe2000f8e02ff */
[----:B------:R-:W-:-:S03]  /*2360*/  IADD3 R4, P1, R15, R4, RZ ;  /* 0x000000040f047210 */ /* 0x000fc60007f3e0ff */
[----:B------:R-:W-:-:S05]  /*2370*/  IMAD R7, R2, UR5, R7 ;  /* 0x0000000502077c24 */ /* 0x000fca000f8e0207 */
[----:B------:R-:W-:-:S03]  /*2380*/  IADD3.X R5, R22, R5, R7, P1, !PT ;  /* 0x0000000516057210 */ /* 0x000fc60000ffe407 */
[----:B------:R-:W-:Y:S05]  /*2390*/  @P0 BRA `(.L_x_37) ;  /* 0x0000001c00240947 */ /* 0x000fea0003800000 */
[----:B------:R-:W1:Y:S01]  /*23a0*/  LDC.64 R10, c[0x0][0x5c8] ;  /* 0x00017200ff0a7b82 */ /* 0x000e620000000a00 */
[----:B0-----:R-:W-:Y:S01]  /*23b0*/  IMAD.WIDE R12, R19, 0x40, R60 ;  /* 0x00000040130c7825 */ /* 0x001fe200078e023c */
[----:B------:R-:W-:Y:S01]  /*23c0*/  ULDC.64 UR4, c[0x0][0x5c0] ;  /* 0x0001700000047ab9 */ /* 0x000fe20000000a00 */
[----:B------:R-:W-:Y:S02]  /*23d0*/  BSSY B0, `(.L_x_37) ;  /* 0x00001c5000007945 */ /* 0x000fe40003800000 */
[-C--:B-1----:R-:W-:Y:S02]  /*23e0*/  IMAD R0, R13, R10.reuse, RZ ;  /* 0x0000000a0d007224 */ /* 0x082fe400078e02ff */
[----:B------:R-:W-:-:S04]  /*23f0*/  IMAD.WIDE.U32 R4, R12, R10, R4 ;  /* 0x0000000a0c047225 */ /* 0x000fc800078e0004 */
[----:B------:R-:W-:Y:S01]  /*2400*/  IMAD R7, R12, R11, R0 ;  /* 0x0000000b0c077224 */ /* 0x000fe200078e0200 */
[----:B------:R-:W-:Y:S01]  /*2410*/  IADD3 R6, P0, R4, UR4, RZ ;  /* 0x0000000404067c10 */ /* 0x000fe2000ff1e0ff */
[----:B------:R-:W-:Y:S02]  /*2420*/  IMAD R0, R59, -0x2, R14 ;  /* 0xfffffffe3b007824 */ /* 0x000fe400078e020e */
[----:B------:R-:W-:Y:S01]  /*2430*/  IMAD.IADD R7, R5, 0x1, R7 ;  /* 0x0000000105077824 */ /* 0x000fe200078e0207 */
[----:B------:R-:W-:Y:S01]  /*2440*/  LEA R4, P1, R10, R6, 0x3 ;  /* 0x000000060a047211 */ /* 0x000fe200078218ff */
[----:B------:R-:W-:Y:S02]  /*2450*/  IMAD.IADD R14, R66, 0x1, -R3 ;  /* 0x00000001420e7824 */ /* 0x000fe400078e0a03 */
[----:B------:R-:W-:Y:S01]  /*2460*/  IMAD.IADD R19, R0, 0x1, -R15 ;  /* 0x0000000100137824 */ /* 0x000fe200078e0a0f */
[----:B------:R-:W-:Y:S02]  /*2470*/  IADD3.X R7, R7, UR5, RZ, P0, !PT ;  /* 0x0000000507077c10 */ /* 0x000fe400087fe4ff */
[----:B-----5:R-:W-:-:S02]  /*2480*/  ISETP.NE.AND P0, PT, R58, RZ, PT ;  /* 0x000000ff3a00720c */ /* 0x020fc40003f05270 */
[----:B------:R-:W-:-:S11]  /*2490*/  LEA.HI.X R5, R10, R7, R11, 0x3, P1 ;  /* 0x000000070a057211 */ /* 0x000fd600008f1c0b */
[----:B------:R-:W-:Y:S05]  /*24a0*/  @!P0 BRA `(.L_x_38) ;  /* 0x00000014001c8947 */ /* 0x000fea0003800000 */
[----:B------:R-:W0:Y:S01]  /*24b0*/  LDC.64 R20, c[0x0][0x5b0] ;  /* 0x00016c00ff147b82 */ /* 0x000e220000000a00 */
[----:B------:R-:W-:Y:S01]  /*24c0*/  ULDC.64 UR4, c[0x0][0x5b8] ;  /* 0x00016e0000047ab9 */ /* 0x000fe20000000a00 */
[----:B------:R-:W-:Y:S01]  /*24d0*/  ISETP.GE.AND P1, PT, R19, 0x1, PT ;  /* 0x000000011300780c */ /* 0x000fe20003f26270 */
[----:B------:R-:W-:Y:S01]  /*24e0*/  IMAD.WIDE.U32 R8, R2, UR4, R8 ;  /* 0x0000000402087c25 */ /* 0x000fe2000f8e0008 */
[----:B------:R-:W-:Y:S02]  /*24f0*/  BSSY B1, `(.L_x_39) ;  /* 0x0000010000017945 */ /* 0x000fe40003800000 */
[----:B------:R-:W-:Y:S01]  /*2500*/  ISETP.LT.OR P2, PT, R14, 0x1, !P1 ;  /* 0x000000010e00780c */ /* 0x000fe20004f41670 */
[----:B------:R-:W-:Y:S01]  /*2510*/  IMAD R3, R72, UR4, RZ ;  /* 0x0000000448037c24 */ /* 0x000fe2000f8e02ff */
[----:B------:R-:W1:Y:S01]  /*2520*/  LDC.64 R70, c[0x0][0x5a8] ;  /* 0x00016a00ff467b82 */ /* 0x000e620000000a00 */
[----:B------:R-:W-:Y:S02]  /*2530*/  IADD3 R8, P0, R15, R8, RZ ;  /* 0x000000080f087210 */ /* 0x000fe40007f1e0ff */
[----:B------:R-:W-:-:S05]  /*2540*/  IMAD R3, R2, UR5, R3 ;  /* 0x0000000502037c24 */ /* 0x000fca000f8e0203 */
[----:B------:R-:W-:Y:S01]  /*2550*/  IADD3.X R9, R22, R9, R3, P0, !PT ;  /* 0x0000000916097210 */ /* 0x000fe200007fe403 */
[-C--:B0-----:R-:W-:Y:S01]  /*2560*/  IMAD R0, R13, R20.reuse, RZ ;  /* 0x000000140d007224 */ /* 0x081fe200078e02ff */
[----:B------:R-:W-:Y:S01]  /*2570*/  SHF.L.U64.HI R11, R20, 0x3, R21 ;  /* 0x00000003140b7819 */ /* 0x000fe20000010215 */
[----:B------:R-:W-:-:S04]  /*2580*/  IMAD.WIDE.U32 R2, R12, R20, R8 ;  /* 0x000000140c027225 */ /* 0x000fc800078e0008 */
[----:B------:R-:W-:Y:S01]  /*2590*/  IMAD R15, R12, R21, R0 ;  /* 0x000000150c0f7224 */ /* 0x000fe200078e0200 */
[----:B-1----:R-:W-:Y:S01]  /*25a0*/  IADD3 R2, P0, R2, R70, RZ ;  /* 0x0000004602027210 */ /* 0x002fe20007f1e0ff */
[----:B------:R-:W-:-:S03]  /*25b0*/  IMAD.SHL.U32 R10, R20, 0x8, RZ ;  /* 0x00000008140a7824 */ /* 0x000fc600078e00ff */
[----:B------:R-:W-:Y:S01]  /*25c0*/  IADD3.X R3, R71, R3, R15, P0, !PT ;  /* 0x0000000347037210 */ /* 0x000fe200007fe40f */
[----:B------:R-:W-:Y:S08]  /*25d0*/  @P2 BRA `(.L_x_40) ;  /* 0x0000000000042947 */ /* 0x000ff00003800000 */
[----:B------:R0:W5:Y:S02]  /*25e0*/  LDG.E.U8 R67, desc[UR36][R2.64] ;  /* 0x0000002402437981 */ /* 0x000164000c1e1100 */
.L_x_40:
[----:B------:R-:W-:Y:S05]  /*25f0*/  BSYNC B1 ;  /* 0x0000000000017941 */ /* 0x000fea0003800000 */
.L_x_39:
[----:B-----5:R-:W-:Y:S01]  /*2600*/  LOP3.LUT R0, R67, 0xffff, RZ, 0xc0, !PT ;  /* 0x0000ffff43007812 */ /* 0x020fe200078ec0ff */
[----:B------:R-:W-:Y:S01]  /*2610*/  IMAD.WIDE.U32 R10, R12, R20, R10 ;  /* 0x000000140c0a7225 */ /* 0x000fe200078e000a */
[----:B------:R-:W-:Y:S01]  /*2620*/  ISETP.GE.AND P0, PT, R19, 0x2, PT ;  /* 0x000000021300780c */ /* 0x000fe20003f06270 */
[----:B------:R-:W-:Y:S01]  /*2630*/  BSSY B1, `(.L_x_41) ;  /* 0x000000f000017945 */ /* 0x000fe20003800000 */
[----:B------:R-:W-:Y:S01]  /*2640*/  PRMT R12, R0, 0x8880, RZ ;  /* 0x00008880000c7816 */ /* 0x000fe200000000ff */
[----:B------:R-:W-:Y:S01]  /*2650*/  IMAD.IADD R0, R15, 0x1, R11 ;  /* 0x000000010f007824 */ /* 0x000fe200078e020b */
[----:B------:R-:W-:Y:S02]  /*2660*/  IADD3 R8, P3, P4, R8, R70, R10 ;  /* 0x0000004608087210 */ /* 0x000fe40007c7e00a */
[----:B------:R-:W-:Y:S01]  /*2670*/  ISETP.LT.OR P1, PT, R14, 0x9, !P1 ;  /* 0x000000090e00780c */ /* 0x000fe20004f21670 */
[----:B------:R-:W-:Y:S01]  /*2680*/  IMAD.MOV.U32 R11, RZ, RZ, R12 ;  /* 0x000000ffff0b7224 */ /* 0x000fe200078e000c */
[----:B------:R-:W-:-:S02]  /*2690*/  IADD3.X R9, R9, R71, R0, P3, P4 ;  /* 0x0000004709097210 */ /* 0x000fc40001fe8400 */
[----:B------:R-:W-:Y:S01]  /*26a0*/  ISETP.LT.OR P3, PT, R14, 0x1, !P0 ;  /* 0x000000010e00780c */ /* 0x000fe20004761670 */
[----:B------:R-:W-:-:S04]  /*26b0*/  IMAD R0, R11, R58, RZ ;  /* 0x0000003a0b007224 */ /* 0x000fc800078e02ff */
[----:B------:R-:W-:-:S05]  /*26c0*/  @!P2 IMAD R11, R24, R57, R0 ;  /* 0x00000039180ba224 */ /* 0x000fca00078e0200 */
[----:B------:R1:W-:Y:S03]  /*26d0*/  @!P2 STG.E.U8 desc[UR36][R6.64], R11 ;  /* 0x0000000b0600a986 */ /* 0x0003e6000c101124 */
[----:B------:R-:W-:Y:S05]  /*26e0*/  @P3 BRA `(.L_x_42) ;  /* 0x00000000000c3947 */ /* 0x000fea0003800000 */
[----:B------:R-:W1:Y:S02]  /*26f0*/  LDG.E.U8 R67, desc[UR36][R2.64+0x1] ;  /* 0x0000012402437981 */ /* 0x000e64000c1e1100 */
[----:B-1----:R-:W-:-:S05]  /*2700*/  PRMT R11, R67, 0x8880, RZ ;  /* 0x00008880430b7816 */ /* 0x002fca00000000ff */
[----:B------:R-:W-:-:S07]  /*2710*/  IMAD R0, R11, R58, RZ ;  /* 0x0000003a0b007224 */ /* 0x000fce00078e02ff */
.L_x_42:
[----:B------:R-:W-:Y:S05]  /*2720*/  BSYNC B1 ;  /* 0x0000000000017941 */ /* 0x000fea0003800000 */
.L_x_41:
[----:B------:R-:W-:Y:S01]  /*2730*/  @!P3 IMAD R25, R25, R57, R0 ;  /* 0x000000391919b224 */ /* 0x000fe200078e0200 */
[----:B------:R-:W-:Y:S04]  /*2740*/  BSSY B1, `(.L_x_43) ;  /* 0x0000006000017945 */ /* 0x000fe80003800000 */
[----:B------:R2:W-:Y:S01]  /*2750*/  @!P3 STG.E.U8 desc[UR36][R6.64+0x1], R25 ;  /* 0x000001190600b986 */ /* 0x0005e2000c101124 */
[----:B------:R-:W-:Y:S05]  /*2760*/  @P1 BRA `(.L_x_44) ;  /* 0x00000000000c1947 */ /* 0x000fea0003800000 */
[----:B------:R-:W1:Y:S02]  /*2770*/  LDG.E.U8 R67, desc[UR36][R8.64] ;  /* 0x0000002408437981 */ /* 0x000e64000c1e1100 */
[----:B-1----:R-:W-:-:S05]  /*2780*/  PRMT R11, R67, 0x8880, RZ ;  /* 0x00008880430b7816 */ /* 0x002fca00000000ff */
[----:B------:R-:W-:-:S07]  /*2790*/  IMAD R0, R11, R58, RZ ;  /* 0x0000003a0b007224 */ /* 0x000fce00078e02ff */
.L_x_44:
[----:B------:R-:W-:Y:S05]  /*27a0*/  BSYNC B1 ;  /* 0x0000000000017941 */ /* 0x000fea0003800000 */
.L_x_43:
[----:B------:R-:W-:Y:S01]  /*27b0*/  ISETP.LT.OR P0, PT, R14, 0x9, !P0 ;  /* 0x000000090e00780c */ /* 0x000fe20004701670 */
[----:B-1----:R-:W-:Y:S01]  /*27c0*/  @!P1 IMAD R11, R26, R57, R0 ;  /* 0x000000391a0b9224 */ /* 0x002fe200078e0200 */
[C---:B------:R-:W-:Y:S01]  /*27d0*/  ISETP.GE.AND P3, PT, R19.reuse, 0x9, PT ;  /* 0x000000091300780c */ /* 0x040fe20003f66270 */
[----:B------:R-:W-:Y:S01]  /*27e0*/  BSSY B1, `(.L_x_45) ;  /* 0x000000a000017945 */ /* 0x000fe20003800000 */
[----:B------:R-:W-:Y:S02]  /*27f0*/  ISETP.GE.AND P2, PT, R19, 0xa, PT ;  /* 0x0000000a1300780c */ /* 0x000fe40003f46270 */
[----:B------:R1:W-:Y:S01]  /*2800*/  @!P1 STG.E.U8 desc[UR36][R4.64], R11 ;  /* 0x0000000b04009986 */ /* 0x0003e2000c101124 */
[C---:B------:R-:W-:Y:S02]  /*2810*/  ISETP.LT.OR P4, PT, R14.reuse, 0x1, !P3 ;  /* 0x000000010e00780c */ /* 0x040fe40005f81670 */
[C---:B------:R-:W-:Y:S02]  /*2820*/  ISETP.LT.OR P1, PT, R14.reuse, 0x1, !P2 ;  /* 0x000000010e00780c */ /* 0x040fe40005721670 */
[----:B------:R-:W-:-:S02]  /*2830*/  ISETP.LT.OR P3, PT, R14, 0x9, !P3 ;  /* 0x000000090e00780c */ /* 0x000fc40005f61670 */
[----:B------:R-:W-:Y:S11]  /*2840*/  @P0 BRA `(.L_x_46) ;  /* 0x00000000000c0947 */ /* 0x000ff60003800000 */
[----:B------:R-:W1:Y:S02]  /*2850*/  LDG.E.U8 R67, desc[UR36][R8.64+0x1] ;  /* 0x0000012408437981 */ /* 0x000e64000c1e1100 */
[----:B-1----:R-:W-:-:S05]  /*2860*/  PRMT R11, R67, 0x8880, RZ ;  /* 0x00008880430b7816 */ /* 0x002fca00000000ff */
[----:B------:R-:W-:-:S07]  /*2870*/  IMAD R0, R11, R58, RZ ;  /* 0x0000003a0b007224 */ /* 0x000fce00078e02ff */
.L_x_46:
[----:B------:R-:W-:Y:S05]  /*2880*/  BSYNC B1 ;  /* 0x0000000000017941 */ /* 0x000fea0003800000 */
.L_x_45:
[----:B------:R-:W-:Y:S01]  /*2890*/  @!P0 IMAD R27, R27, R57, R0 ;  /* 0x000000391b1b8224 */ /* 0x000fe200078e0200 */
[----:B------:R-:W-:Y:S04]  /*28a0*/  BSSY B1, `(.L_x_47) ;  /* 0x0000006000017945 */ /* 0x000fe80003800000 */
[----:B------:R3:W-:Y:S01]  /*28b0*/  @!P0 STG.E.U8 desc[UR36][R4.64+0x1], R27 ;  /* 0x0000011b04008986 */ /* 0x0007e2000c101124 */
[----:B------:R-:W-:Y:S05]  /*28c0*/  @P4 BRA `(.L_x_48) ;  /* 0x00000000000c4947 */ /* 0x000fea0003800000 */
[----:B------:R-:W1:Y:S02]  /*28d0*/  LDG.E.U8 R67, desc[UR36][R2.64+0x8] ;  /* 0x0000082402437981 */ /* 0x000e64000c1e1100 */
[----:B-1----:R-:W-:-:S05]  /*28e0*/  PRMT R11, R67, 0x8880, RZ ;  /* 0x00008880430b7816 */ /* 0x002fca00000000ff */
[----:B------:R-:W-:-:S07]  /*28f0*/  IMAD R0, R11, R58, RZ ;  /* 0x0000003a0b007224 */ /* 0x000fce00078e02ff */
.L_x_48:
[----:B------:R-:W-:Y:S05]  /*2900*/  BSYNC B1 ;  /* 0x0000000000017941 */ /* 0x000fea0003800000 */
.L_x_47:
[----:B-1----:R-:W-:Y:S01]  /*2910*/  @!P4 IMAD R11, R28, R57, R0 ;  /* 0x000000391c0bc224 */ /* 0x002fe200078e0200 */
[----:B------:R-:W-:Y:S04]  /*2920*/  BSSY B1, `(.L_x_49) ;  /* 0x0000006000017945 */ /* 0x000fe80003800000 */
[----:B------:R1:W-:Y:S01]  /*2930*/  @!P4 STG.E.U8 desc[UR36][R6.64+0x8], R11 ;  /* 0x0000080b0600c986 */ /* 0x0003e2000c101124 */
[----:B------:R-:W-:Y:S05]  /*2940*/  @P1 BRA `(.L_x_50) ;  /* 0x00000000000c1947 */ /* 0x000fea0003800000 */
[----:B------:R-:W1:Y:S02]  /*2950*/  LDG.E.U8 R67, desc[UR36][R2.64+0x9] ;  /* 0x0000092402437981 */ /* 0x000e64000c1e1100 */
[----:B-1----:R-:W-:-:S05]  /*2960*/  PRMT R11, R67, 0x8880, RZ ;  /* 0x00008880430b7816 */ /* 0x002fca00000000ff */
[----:B------:R-:W-:-:S07]  /*2970*/  IMAD R0, R11, R58, RZ ;  /* 0x0000003a0b007224 */ /* 0x000fce00078e02ff */
.L_x_50:
[----:B------:R-:W-:Y:S05]  /*2980*/  BSYNC B1 ;  /* 0x0000000000017941 */ /* 0x000fea0003800000 */
.L_x_49:
[----:B------:R-:W-:Y:S01]  /*2990*/  @!P1 IMAD R29, R29, R57, R0 ;  /* 0x000000391d1d9224 */ /* 0x000fe200078e0200 */
[----:B------:R-:W-:Y:S04]  /*29a0*/  BSSY B1, `(.L_x_51) ;  /* 0x0000006000017945 */ /* 0x000fe80003800000 */
[----:B------:R4:W-:Y:S01]  /*29b0*/  @!P1 STG.E.U8 desc[UR36][R6.64+0x9], R29 ;  /* 0x0000091d06009986 */ /* 0x0009e2000c101124 */
[----:B------:R-:W-:Y:S05]  /*29c0*/  @P3 BRA `(.L_x_52) ;  /* 0x00000000000c3947 */ /* 0x000fea0003800000 */
[----:B------:R-:W1:Y:S02]  /*29d0*/  LDG.E.U8 R67, desc[UR36][R8.64+0x8] ;  /* 0x0000082408437981 */ /* 0x000e64000c1e1100 */
[----:B-1----:R-:W-:-:S05]  /*29e0*/  PRMT R11, R67, 0x8880, RZ ;  /* 0x00008880430b7816 */ /* 0x002fca00000000ff */
[----:B------:R-:W-:-:S07]  /*29f0*/  IMAD R0, R11, R58, RZ ;  /* 0x0000003a0b007224 */ /* 0x000fce00078e02ff */
.L_x_52:
[----:B------:R-:W-:Y:S05]  /*2a00*/  BSYNC B1 ;  /* 0x0000000000017941 */ /* 0x000fea0003800000 */
.L_x_51:
        /* <DEDUP_REMOVED lines=13> */
.L_x_54:
[----:B------:R-:W-:Y:S05]  /*2ae0*/  BSYNC B1 ;  /* 0x0000000000017941 */ /* 0x000fea0003800000 */
.L_x_53:
[----:B------:R-:W-:Y:S01]  /*2af0*/  @!P2 IMAD R31, R31, R57, R0 ;  /* 0x000000391f1fa224 */ /* 0x000fe200078e0200 */
[----:B------:R-:W-:Y:S04]  /*2b00*/  BSSY B1, `(.L_x_55) ;  /* 0x0000006000017945 */ /* 0x000fe80003800000 */
[----:B------:R0:W-:Y:S01]  /*2b10*/  @!P2 STG.E.U8 desc[UR36][R4.64+0x9], R31 ;  /* 0x0000091f0400a986 */ /* 0x0001e2000c101124 */
[----:B------:R-:W-:Y:S05]  /*2b20*/  @P4 BRA `(.L_x_56) ;  /* 0x00000000000c4947 */ /* 0x000fea0003800000 */
[----:B------:R-:W1:Y:S02]  /*2b30*/  LDG.E.U8 R67, desc[UR36][R2.64+0x10] ;  /* 0x0000102402437981 */ /* 0x000e64000c1e1100 */
[----:B-1----:R-:W-:-:S05]  /*2b40*/  PRMT R11, R67, 0x8880, RZ ;  /* 0x00008880430b7816 */ /* 0x002fca00000000ff */
[----:B------:R-:W-:-:S07]  /*2b50*/  IMAD R0, R11, R58, RZ ;  /* 0x0000003a0b007224 */ /* 0x000fce00078e02ff */
.L_x_56:
[----:B------:R-:W-:Y:S05]  /*2b60*/  BSYNC B1 ;  /* 0x0000000000017941 */ /* 0x000fea0003800000 */
.L_x_55:
[----:B-1----:R-:W-:Y:S01]  /*2b70*/  @!P4 IMAD R11, R32, R57, R0 ;  /* 0x00000039200bc224 */ /* 0x002fe200078e0200 */
[----:B------:R-:W-:Y:S04]  /*2b80*/  BSSY B1, `(.L_x_57) ;  /* 0x0000006000017945 */ /* 0x000fe80003800000 */
[----:B------:R1:W-:Y:S01]  /*2b90*/  @!P4 STG.E.U8 desc[UR36][R6.64+0x10], R11 ;  /* 0x0000100b0600c986 */ /* 0x0003e2000c101124 */
[----:B------:R-:W-:Y:S05]  /*2ba0*/  @P3 BRA `(.L_x_58) ;  /* 0x00000000000c3947 */ /* 0x000fea0003800000 */
[----:B------:R-:W1:Y:S02]  /*2bb0*/  LDG.E.U8 R67, desc[UR36][R2.64+0x11] ;  /* 0x0000112402437981 */ /* 0x000e64000c1e1100 */
[----:B-1----:R-:W-:-:S05]  /*2bc0*/  PRMT R11, R67, 0x8880, RZ ;  /* 0x00008880430b7816 */ /* 0x002fca00000000ff */
[----:B------:R-:W-:-:S07]  /*2bd0*/  IMAD R0, R11, R58, RZ ;  /* 0x0000003a0b007224 */ /* 0x000fce00078e02ff */
.L_x_58:
[----:B------:R-:W-:Y:S05]  /*2be0*/  BSYNC B1 ;  /* 0x0000000000017941 */ /* 0x000fea0003800000 */
.L_x_57:
[----:B------:R-:W-:Y:S01]  /*2bf0*/  @!P3 IMAD R33, R33, R57, R0 ;  /* 0x000000392121b224 */ /* 0x000fe200078e0200 */
[----:B------:R-:W-:Y:S04]  /*2c00*/  BSSY B1, `(.L_x_59) ;  /* 0x0000006000017945 */ /* 0x000fe80003800000 */
[----:B------:R0:W-:Y:S01]  /*2c10*/  @!P3 STG.E.U8 desc[UR36][R6.64+0x11], R33 ;  /* 0x000011210600b986 */ /* 0x0001e2000c101124 */
[----:B------:R-:W-:Y:S05]  /*2c20*/  @P1 BRA `(.L_x_60) ;  /* 0x00000000000c1947 */ /* 0x000fea0003800000 */
[----:B------:R-:W1:Y:S02]  /*2c30*/  LDG.E.U8 R67, desc[UR36][R8.64+0x10] ;  /* 0x0000102408437981 */ /* 0x000e64000c1e1100 */
[----:B-1----:R-:W-:-:S05]  /*2c40*/  PRMT R11, R67, 0x8880, RZ ;  /* 0x00008880430b7816 */ /* 0x002fca00000000ff */
[----:B------:R-:W-:-:S07]  /*2c50*/  IMAD R0, R11, R58, RZ ;  /* 0x0000003a0b007224 */ /* 0x000fce00078e02ff */
.L_x_60:
[----:B------:R-:W-:Y:S05]  /*2c60*/  BSYNC B1 ;  /* 0x0000000000017941 */ /* 0x000fea0003800000 */
.L_x_59:
        /* <DEDUP_REMOVED lines=13> */
.L_x_62:
[----:B------:R-:W-:Y:S05]  /*2d40*/  BSYNC B1 ;  /* 0x0000000000017941 */ /* 0x000fea0003800000 */
.L_x_61:
[----:B------:R-:W-:Y:S01]  /*2d50*/  @!P0 IMAD R35, R35, R57, R0 ;  /* 0x0000003923238224 */ /* 0x000fe200078e0200 */
[----:B------:R-:W-:Y:S04]  /*2d60*/  BSSY B1, `(.L_x_63) ;  /* 0x0000006000017945 */ /* 0x000fe80003800000 */
[----:B------:R0:W-:Y:S01]  /*2d70*/  @!P0 STG.E.U8 desc[UR36][R4.64+0x11], R35 ;  /* 0x0000112304008986 */ /* 0x0001e2000c101124 */
[----:B------:R-:W-:Y:S05]  /*2d80*/  @P4 BRA `(.L_x_64) ;  /* 0x00000000000c4947 */ /* 0x000fea0003800000 */
[----:B------:R-:W1:Y:S02]  /*2d90*/  LDG.E.U8 R67, desc[UR36][R2.64+0x18] ;  /* 0x0000182402437981 */ /* 0x000e64000c1e1100 */
[----:B-1----:R-:W-:-:S05]  /*2da0*/  PRMT R11, R67, 0x8880, RZ ;  /* 0x00008880430b7816 */ /* 0x002fca00000000ff */
[----:B------:R-:W-:-:S07]  /*2db0*/  IMAD R0, R11, R58, RZ ;  /* 0x0000003a0b007224 */ /* 0x000fce00078e02ff */
.L_x_64:
[----:B------:R-:W-:Y:S05]  /*2dc0*/  BSYNC B1 ;  /* 0x0000000000017941 */ /* 0x000fea0003800000 */
.L_x_63:
[----:B-1----:R-:W-:Y:S01]  /*2dd0*/  @!P4 IMAD R11, R36, R57, R0 ;  /* 0x00000039240bc224 */ /* 0x002fe200078e0200 */
[----:B------:R-:W-:Y:S04]  /*2de0*/  BSSY B1, `(.L_x_65) ;  /* 0x0000006000017945 */ /* 0x000fe80003800000 */
[----:B------:R1:W-:Y:S01]  /*2df0*/  @!P4 STG.E.U8 desc[UR36][R6.64+0x18], R11 ;  /* 0x0000180b0600c986 */ /* 0x0003e2000c101124 */
[----:B------:R-:W-:Y:S05]  /*2e00*/  @P1 BRA `(.L_x_66) ;  /* 0x00000000000c1947 */ /* 0x000fea0003800000 */
[----:B------:R-:W1:Y:S02]  /*2e10*/  LDG.E.U8 R67, desc[UR36][R2.64+0x19] ;  /* 0x0000192402437981 */ /* 0x000e64000c1e1100 */
[----:B-1----:R-:W-:-:S05]  /*2e20*/  PRMT R11, R67, 0x8880, RZ ;  /* 0x00008880430b7816 */ /* 0x002fca00000000ff */
[----:B------:R-:W-:-:S07]  /*2e30*/  IMAD R0, R11, R58, RZ ;  /* 0x0000003a0b007224 */ /* 0x000fce00078e02ff */
.L_x_66:
[----:B------:R-:W-:Y:S05]  /*2e40*/  BSYNC B1 ;  /* 0x0000000000017941 */ /* 0x000fea0003800000 */
.L_x_65:
[----:B------:R-:W-:Y:S01]  /*2e50*/  @!P1 IMAD R37, R37, R57, R0 ;  /* 0x0000003925259224 */ /* 0x000fe200078e0200 */
[----:B------:R-:W-:Y:S04]  /*2e60*/  BSSY B1, `(.L_x_67) ;  /* 0x0000006000017945 */ /* 0x000fe80003800000 */
[----:B------:R0:W-:Y:S01]  /*2e70*/  @!P1 STG.E.U8 desc[UR36][R6.64+0x19], R37 ;  /* 0x0000192506009986 */ /* 0x0001e2000c101124 */
[----:B------:R-:W-:Y:S05]  /*2e80*/  @P3 BRA `(.L_x_68) ;  /* 0x00000000000c3947 */ /* 0x000fea0003800000 */
[----:B------:R-:W1:Y:S02]  /*2e90*/  LDG.E.U8 R67, desc[UR36][R8.64+0x18] ;  /* 0x0000182408437981 */ /* 0x000e64000c1e1100 */
[----:B-1----:R-:W-:-:S05]  /*2ea0*/  PRMT R11, R67, 0x8880, RZ ;  /* 0x00008880430b7816 */ /* 0x002fca00000000ff */
[----:B------:R-:W-:-:S07]  /*2eb0*/  IMAD R0, R11, R58, RZ ;  /* 0x0000003a0b007224 */ /* 0x000fce00078e02ff */
.L_x_68:
[----:B------:R-:W-:Y:S05]  /*2ec0*/  BSYNC B1 ;  /* 0x0000000000017941 */ /* 0x000fea0003800000 */
.L_x_67:
        /* <DEDUP_REMOVED lines=13> */
.L_x_70:
[----:B------:R-:W-:Y:S05]  /*2fa0*/  BSYNC B1 ;  /* 0x0000000000017941 */ /* 0x000fea0003800000 */
.L_x_69:
[----:B------:R-:W-:Y:S01]  /*2fb0*/  @!P2 IMAD R39, R39, R57, R0 ;  /* 0x000000392727a224 */ /* 0x000fe200078e0200 */
[----:B------:R-:W-:Y:S04]  /*2fc0*/  BSSY B1, `(.L_x_71) ;  /* 0x0000006000017945 */ /* 0x000fe80003800000 */
[----:B------:R0:W-:Y:S01]  /*2fd0*/  @!P2 STG.E.U8 desc[UR36][R4.64+0x19], R39 ;  /* 0x000019270400a986 */ /* 0x0001e2000c101124 */
[----:B------:R-:W-:Y:S05]  /*2fe0*/  @P4 BRA `(.L_x_72) ;  /* 0x00000000000c4947 */ /* 0x000fea0003800000 */
[----:B------:R-:W1:Y:S02]  /*2ff0*/  LDG.E.U8 R67, desc[UR36][R2.64+0x20] ;  /* 0x0000202402437981 */ /* 0x000e64000c1e1100 */
[----:B-1----:R-:W-:-:S05]  /*3000*/  PRMT R11, R67, 0x8880, RZ ;  /* 0x00008880430b7816 */ /* 0x002fca00000000ff */
[----:B------:R-:W-:-:S07]  /*3010*/  IMAD R0, R11, R58, RZ ;  /* 0x0000003a0b007224 */ /* 0x000fce00078e02ff */
.L_x_72:
[----:B------:R-:W-:Y:S05]  /*3020*/  BSYNC B1 ;  /* 0x0000000000017941 */ /* 0x000fea0003800000 */
.L_x_71:
[----:B-1----:R-:W-:Y:S01]  /*3030*/  @!P4 IMAD R11, R40, R57, R0 ;  /* 0x00000039280bc224 */ /* 0x002fe200078e0200 */
[----:B------:R-:W-:Y:S04]  /*3040*/  BSSY B1, `(.L_x_73) ;  /* 0x0000006000017945 */ /* 0x000fe80003800000 */
[----:B------:R1:W-:Y:S01]  /*3050*/  @!P4 STG.E.U8 desc[UR36][R6.64+0x20], R11 ;  /* 0x0000200b0600c986 */ /* 0x0003e2000c101124 */
[----:B------:R-:W-:Y:S05]  /*3060*/  @P3 BRA `(.L_x_74) ;  /* 0x00000000000c3947 */ /* 0x000fea0003800000 */
[----:B------:R-:W1:Y:S02]  /*3070*/  LDG.E.U8 R67, desc[UR36][R2.64+0x21] ;  /* 0x0000212402437981 */ /* 0x000e64000c1e1100 */
[----:B-1----:R-:W-:-:S05]  /*3080*/  PRMT R11, R67, 0x8880, RZ ;  /* 0x00008880430b7816 */ /* 0x002fca00000000ff */
[----:B------:R-:W-:-:S07]  /*3090*/  IMAD R0, R11, R58, RZ ;  /* 0x0000003a0b007224 */ /* 0x000fce00078e02ff */
.L_x_74:
[----:B------:R-:W-:Y:S05]  /*30a0*/  BSYNC B1 ;  /* 0x0000000000017941 */ /* 0x000fea0003800000 */
.L_x_73:
[----:B------:R-:W-:Y:S01]  /*30b0*/  @!P3 IMAD R41, R41, R57, R0 ;  /* 0x000000392929b224 */ /* 0x000fe200078e0200 */
[----:B------:R-:W-:Y:S04]  /*30c0*/  BSSY B1, `(.L_x_75) ;  /* 0x0000006000017945 */ /* 0x000fe80003800000 */
[----:B------:R0:W-:Y:S01]  /*30d0*/  @!P3 STG.E.U8 desc[UR36][R6.64+0x21], R41 ;  /* 0x000021290600b986 */ /* 0x0001e2000c101124 */
[----:B------:R-:W-:Y:S05]  /*30e0*/  @P1 BRA `(.L_x_76) ;  /* 0x00000000000c1947 */ /* 0x000fea0003800000 */
[----:B------:R-:W1:Y:S02]  /*30f0*/  LDG.E.U8 R67, desc[UR36][R8.64+0x20] ;  /* 0x0000202408437981 */ /* 0x000e64000c1e1100 */
[----:B-1----:R-:W-:-:S05]  /*3100*/  PRMT R11, R67, 0x8880, RZ ;  /* 0x00008880430b7816 */ /* 0x002fca00000000ff */
[----:B------:R-:W-:-:S07]  /*3110*/  IMAD R0, R11, R58, RZ ;  /* 0x0000003a0b007224 */ /* 0x000fce00078e02ff */
.L_x_76:
[----:B------:R-:W-:Y:S05]  /*3120*/  BSYNC B1 ;  /* 0x0000000000017941 */ /* 0x000fea0003800000 */
.L_x_75:
        /* <DEDUP_REMOVED lines=13> */
.L_x_78:
[----:B------:R-:W-:Y:S05]  /*3200*/  BSYNC B1 ;  /* 0x0000000000017941 */ /* 0x000fea0003800000 */
.L_x_77:
[----:B------:R-:W-:Y:S01]  /*3210*/  @!P0 IMAD R43, R43, R57, R0 ;  /* 0x000000392b2b8224 */ /* 0x000fe200078e0200 */
[----:B------:R-:W-:Y:S04]  /*3220*/  BSSY B1, `(.L_x_79) ;  /* 0x0000006000017945 */ /* 0x000fe80003800000 */
[----:B------:R0:W-:Y:S01]  /*3230*/  @!P0 STG.E.U8 desc[UR36][R4.64+0x21], R43 ;  /* 0x0000212b04008986 */ /* 0x0001e2000c101124 */
[----:B------:R-:W-:Y:S05]  /*3240*/  @P4 BRA `(.L_x_80) ;  /* 0x00000000000c4947 */ /* 0x000fea0003800000 */
[----:B------:R-:W1:Y:S02]  /*3250*/  LDG.E.U8 R67, desc[UR36][R2.64+0x28] ;  /* 0x0000282402437981 */ /* 0x000e64000c1e1100 */
[----:B-1----:R-:W-:-:S05]  /*3260*/  PRMT R11, R67, 0x8880, RZ ;  /* 0x00008880430b7816 */ /* 0x002fca00000000ff */
[----:B------:R-:W-:-:S07]  /*3270*/  IMAD R0, R11, R58, RZ ;  /* 0x0000003a0b007224 */ /* 0x000fce00078e02ff */
.L_x_80:
[----:B------:R-:W-:Y:S05]  /*3280*/  BSYNC B1 ;  /* 0x0000000000017941 */ /* 0x000fea0003800000 */
.L_x_79:
[----:B-1----:R-:W-:Y:S01]  /*3290*/  @!P4 IMAD R11, R44, R57, R0 ;  /* 0x000000392c0bc224 */ /* 0x002fe200078e0200 */
[----:B------:R-:W-:Y:S04]  /*32a0*/  BSSY B1, `(.L_x_81) ;  /* 0x0000006000017945 */ /* 0x000fe80003800000 */
[----:B------:R1:W-:Y:S01]  /*32b0*/  @!P4 STG.E.U8 desc[UR36][R6.64+0x28], R11 ;  /* 0x0000280b0600c986 */ /* 0x0003e2000c101124 */
[----:B------:R-:W-:Y:S05]  /*32c0*/  @P1 BRA `(.L_x_82) ;  /* 0x00000000000c1947 */ /* 0x000fea0003800000 */
[----:B------:R-:W1:Y:S02]  /*32d0*/  LDG.E.U8 R67, desc[UR36][R2.64+0x29] ;  /* 0x0000292402437981 */ /* 0x000e64000c1e1100 */
[----:B-1----:R-:W-:-:S05]  /*32e0*/  PRMT R11, R67, 0x8880, RZ ;  /* 0x00008880430b7816 */ /* 0x002fca00000000ff */
[----:B------:R-:W-:-:S07]  /*32f0*/  IMAD R0, R11, R58, RZ ;  /* 0x0000003a0b007224 */ /* 0x000fce00078e02ff */
.L_x_82:
[----:B------:R-:W-:Y:S05]  /*3300*/  BSYNC B1 ;  /* 0x0000000000017941 */ /* 0x000fea0003800000 */
.L_x_81:
[----:B------:R-:W-:Y:S01]  /*3310*/  @!P1 IMAD R45, R45, R57, R0 ;  /* 0x000000392d2d9224 */ /* 0x000fe200078e0200 */
[----:B------:R-:W-:Y:S04]  /*3320*/  BSSY B1, `(.L_x_83) ;  /* 0x0000006000017945 */ /* 0x000fe80003800000 */
[----:B------:R0:W-:Y:S01]  /*3330*/  @!P1 STG.E.U8 desc[UR36][R6.64+0x29], R45 ;  /* 0x0000292d06009986 */ /* 0x0001e2000c101124 */
[----:B------:R-:W-:Y:S05]  /*3340*/  @P3 BRA `(.L_x_84) ;  /* 0x00000000000c3947 */ /* 0x000fea0003800000 */
[----:B------:R-:W1:Y:S02]  /*3350*/  LDG.E.U8 R67, desc[UR36][R8.64+0x28] ;  /* 0x0000282408437981 */ /* 0x000e64000c1e1100 */
[----:B-1----:R-:W-:-:S05]  /*3360*/  PRMT R11, R67, 0x8880, RZ ;  /* 0x00008880430b7816 */ /* 0x002fca00000000ff */
[----:B------:R-:W-:-:S07]  /*3370*/  IMAD R0, R11, R58, RZ ;  /* 0x0000003a0b007224 */ /* 0x000fce00078e02ff */
.L_x_84:
[----:B------:R-:W-:Y:S05]  /*3380*/  BSYNC B1 ;  /* 0x0000000000017941 */ /* 0x000fea0003800000 */
.L_x_83:
        /* <DEDUP_REMOVED lines=13> */
.L_x_86:
[----:B------:R-:W-:Y:S05]  /*3460*/  BSYNC B1 ;  /* 0x0000000000017941 */ /* 0x000fea0003800000 */
.L_x_85:
[----:B------:R-:W-:Y:S01]  /*3470*/  @!P2 IMAD R47, R47, R57, R0 ;  /* 0x000000392f2fa224 */ /* 0x000fe200078e0200 */
[----:B------:R-:W-:Y:S04]  /*3480*/  BSSY B1, `(.L_x_87) ;  /* 0x0000006000017945 */ /* 0x000fe80003800000 */
[----:B------:R0:W-:Y:S01]  /*3490*/  @!P2 STG.E.U8 desc[UR36][R4.64+0x29], R47 ;  /* 0x0000292f0400a986 */ /* 0x0001e2000c101124 */
[----:B------:R-:W-:Y:S05]  /*34a0*/  @P4 BRA `(.L_x_88) ;  /* 0x00000000000c4947 */ /* 0x000fea0003800000 */
[----:B------:R-:W1:Y:S02]  /*34b0*/  LDG.E.U8 R67, desc[UR36][R2.64+0x30] ;  /* 0x0000302402437981 */ /* 0x000e64000c1e1100 */
[----:B-1----:R-:W-:-:S05]  /*34c0*/  PRMT R11, R67, 0x8880, RZ ;  /* 0x00008880430b7816 */ /* 0x002fca00000000ff */
[----:B------:R-:W-:-:S07]  /*34d0*/  IMAD R0, R11, R58, RZ ;  /* 0x0000003a0b007224 */ /* 0x000fce00078e02ff */
.L_x_88:
[----:B------:R-:W-:Y:S05]  /*34e0*/  BSYNC B1 ;  /* 0x0000000000017941 */ /* 0x000fea0003800000 */
.L_x_87:
[----:B-1----:R-:W-:Y:S01]  /*34f0*/  @!P4 IMAD R11, R48, R57, R0 ;  /* 0x00000039300bc224 */ /* 0x002fe200078e0200 */
[----:B------:R-:W-:Y:S04]  /*3500*/  BSSY B1, `(.L_x_89) ;  /* 0x0000006000017945 */ /* 0x000fe80003800000 */
[----:B------:R1:W-:Y:S01]  /*3510*/  @!P4 STG.E.U8 desc[UR36][R6.64+0x30], R11 ;  /* 0x0000300b0600c986 */ /* 0x0003e2000c101124 */
[----:B------:R-:W-:Y:S05]  /*3520*/  @P3 BRA `(.L_x_90) ;  /* 0x00000000000c3947 */ /* 0x000fea0003800000 */
[----:B------:R-:W1:Y:S02]  /*3530*/  LDG.E.U8 R67, desc[UR36][R2.64+0x31] ;  /* 0x0000312402437981 */ /* 0x000e64000c1e1100 */
[----:B-1----:R-:W-:-:S05]  /*3540*/  PRMT R11, R67, 0x8880, RZ ;  /* 0x00008880430b7816 */ /* 0x002fca00000000ff */
[----:B------:R-:W-:-:S07]  /*3550*/  IMAD R0, R11, R58, RZ ;  /* 0x0000003a0b007224 */ /* 0x000fce00078e02ff */
.L_x_90:
[----:B------:R-:W-:Y:S05]  /*3560*/  BSYNC B1 ;  /* 0x0000000000017941 */ /* 0x000fea0003800000 */
.L_x_89:
[----:B------:R-:W-:Y:S01]  /*3570*/  @!P3 IMAD R49, R49, R57, R0 ;  /* 0x000000393131b224 */ /* 0x000fe200078e0200 */
[----:B------:R-:W-:Y:S04]  /*3580*/  BSSY B1, `(.L_x_91) ;  /* 0x0000006000017945 */ /* 0x000fe80003800000 */
[----:B------:R0:W-:Y:S01]  /*3590*/  @!P3 STG.E.U8 desc[UR36][R6.64+0x31], R49 ;  /* 0x000031310600b986 */ /* 0x0001e2000c101124 */
[----:B------:R-:W-:Y:S05]  /*35a0*/  @P1 BRA `(.L_x_92) ;  /* 0x00000000000c1947 */ /* 0x000fea0003800000 */
[----:B------:R-:W1:Y:S02]  /*35b0*/  LDG.E.U8 R67, desc[UR36][R8.64+0x30] ;  /* 0x0000302408437981 */ /* 0x000e64000c1e1100 */
[----:B-1----:R-:W-:-:S05]  /*35c0*/  PRMT R11, R67, 0x8880, RZ ;  /* 0x00008880430b7816 */ /* 0x002fca00000000ff */
[----:B------:R-:W-:-:S07]  /*35d0*/  IMAD R0, R11, R58, RZ ;  /* 0x0000003a0b007224 */ /* 0x000fce00078e02ff */
.L_x_92:
[----:B------:R-:W-:Y:S05]  /*35e0*/  BSYNC B1 ;  /* 0x0000000000017941 */ /* 0x000fea0003800000 */
.L_x_91:
        /* <DEDUP_REMOVED lines=13> */
.L_x_94:
[----:B------:R-:W-:Y:S05]  /*36c0*/  BSYNC B1 ;  /* 0x0000000000017941 */ /* 0x000fea0003800000 */
.L_x_93:
[----:B------:R-:W-:Y:S01]  /*36d0*/  @!P0 IMAD R51, R51, R57, R0 ;  /* 0x0000003933338224 */ /* 0x000fe200078e0200 */
[----:B------:R-:W-:Y:S04]  /*36e0*/  BSSY B1, `(.L_x_95) ;  /* 0x0000006000017945 */ /* 0x000fe80003800000 */
[----:B------:R0:W-:Y:S01]  /*36f0*/  @!P0 STG.E.U8 desc[UR36][R4.64+0x31], R51 ;  /* 0x0000313304008986 */ /* 0x0001e2000c101124 */
[----:B------:R-:W-:Y:S05]  /*3700*/  @P4 BRA `(.L_x_96) ;  /* 0x00000000000c4947 */ /* 0x000fea0003800000 */
[----:B------:R-:W1:Y:S02]  /*3710*/  LDG.E.U8 R67, desc[UR36][R2.64+0x38] ;  /* 0x0000382402437981 */ /* 0x000e64000c1e1100 */
[----:B-1----:R-:W-:-:S05]  /*3720*/  PRMT R11, R67, 0x8880, RZ ;  /* 0x00008880430b7816 */ /* 0x002fca00000000ff */
[----:B------:R-:W-:-:S07]  /*3730*/  IMAD R0, R11, R58, RZ ;  /* 0x0000003a0b007224 */ /* 0x000fce00078e02ff */
.L_x_96:
[----:B------:R-:W-:Y:S05]  /*3740*/  BSYNC B1 ;  /* 0x0000000000017941 */ /* 0x000fea0003800000 */
.L_x_95:
[----:B-1----:R-:W-:Y:S01]  /*3750*/  @!P4 IMAD R11, R52, R57, R0 ;  /* 0x00000039340bc224 */ /* 0x002fe200078e0200 */
[----:B------:R-:W-:Y:S04]  /*3760*/  BSSY B1, `(.L_x_97) ;  /* 0x0000006000017945 */ /* 0x000fe80003800000 */
[----:B------:R1:W-:Y:S01]  /*3770*/  @!P4 STG.E.U8 desc[UR36][R6.64+0x38], R11 ;  /* 0x0000380b0600c986 */ /* 0x0003e2000c101124 */
[----:B------:R-:W-:Y:S05]  /*3780*/  @P1 BRA `(.L_x_98) ;  /* 0x00000000000c1947 */ /* 0x000fea0003800000 */
[----:B------:R-:W1:Y:S02]  /*3790*/  LDG.E.U8 R67, desc[UR36][R2.64+0x39] ;  /* 0x0000392402437981 */ /* 0x000e64000c1e1100 */
[----:B-1----:R-:W-:-:S05]  /*37a0*/  PRMT R11, R67, 0x8880, RZ ;  /* 0x00008880430b7816 */ /* 0x002fca00000000ff */
[----:B------:R-:W-:-:S07]  /*37b0*/  IMAD R0, R11, R58, RZ ;  /* 0x0000003a0b007224 */ /* 0x000fce00078e02ff */
.L_x_98:
[----:B------:R-:W-:Y:S05]  /*37c0*/  BSYNC B1 ;  /* 0x0000000000017941 */ /* 0x000fea0003800000 */
.L_x_97:
[----:B------:R-:W-:Y:S01]  /*37d0*/  @!P1 IMAD R53, R53, R57, R0 ;  /* 0x0000003935359224 */ /* 0x000fe200078e0200 */
[----:B------:R-:W-:Y:S04]  /*37e0*/  BSSY B1, `(.L_x_99) ;  /* 0x0000006000017945 */ /* 0x000fe80003800000 */
[----:B------:R0:W-:Y:S01]  /*37f0*/  @!P1 STG.E.U8 desc[UR36][R6.64+0x39], R53 ;  /* 0x0000393506009986 */ /* 0x0001e2000c101124 */
[----:B------:R-:W-:Y:S05]  /*3800*/  @P3 BRA `(.L_x_100) ;  /* 0x00000000000c3947 */ /* 0x000fea0003800000 */
[----:B------:R-:W0:Y:S02]  /*3810*/  LDG.E.U8 R67, desc[UR36][R8.64+0x38] ;  /* 0x0000382408437981 */ /* 0x000e24000c1e1100 */
[----:B0-----:R-:W-:-:S05]  /*3820*/  PRMT R3, R67, 0x8880, RZ ;  /* 0x0000888043037816 */ /* 0x001fca00000000ff */
[----:B------:R-:W-:-:S07]  /*3830*/  IMAD R0, R3, R58, RZ ;  /* 0x0000003a03007224 */ /* 0x000fce00078e02ff */
.L_x_100:
[----:B------:R-:W-:Y:S05]  /*3840*/  BSYNC B1 ;  /* 0x0000000000017941 */ /* 0x000fea0003800000 */
.L_x_99:
[----:B0-----:R-:W-:Y:S01]  /*3850*/  @!P3 IMAD R3, R54, R57, R0 ;  /* 0x000000393603b224 */ /* 0x001fe200078e0200 */
[----:B------:R-:W-:Y:S01]  /*3860*/  ISETP.LT.OR P2, PT, R14, 0x9, !P2 ;  /* 0x000000090e00780c */ /* 0x000fe20005741670 */
[----:B------:R-:W-:Y:S03]  /*3870*/  BSSY B1, `(.L_x_101) ;  /* 0x0000006000017945 */ /* 0x000fe60003800000 */
[----:B------:R0:W-:Y:S09]  /*3880*/  @!P3 STG.E.U8 desc[UR36][R4.64+0x38], R3 ;  /* 0x000038030400b986 */ /* 0x0001f2000c101124 */
[----:B------:R-:W-:Y:S05]  /*3890*/  @P2 BRA `(.L_x_102) ;  /* 0x00000000000c2947 */ /* 0x000fea0003800000 */
[----:B------:R-:W0:Y:S02]  /*38a0*/  LDG.E.U8 R67, desc[UR36][R8.64+0x39] ;  /* 0x0000392408437981 */ /* 0x000e24000c1e1100 */
[----:B0-----:R-:W-:-:S05]  /*38b0*/  PRMT R3, R67, 0x8880, RZ ;  /* 0x0000888043037816 */ /* 0x001fca00000000ff */
[----:B------:R-:W-:-:S07]  /*38c0*/  IMAD R0, R3, R58, RZ ;  /* 0x0000003a03007224 */ /* 0x000fce00078e02ff */
.L_x_102:
[----:B------:R-:W-:Y:S05]  /*38d0*/  BSYNC B1 ;  /* 0x0000000000017941 */ /* 0x000fea0003800000 */
.L_x_101:
[----:B------:R-:W-:Y:S01]  /*38e0*/  IMAD R55, R55, R57, R0 ;  /* 0x0000003937377224 */ /* 0x000fe200078e0200 */
[----:B------:R-:W-:Y:S06]  /*38f0*/  @P2 BRA `(.L_x_103) ;  /* 0x0000000400c82947 */ /* 0x000fec0003800000 */
[----:B------:R0:W-:Y:S01]  /*3900*/  STG.E.U8 desc[UR36][R4.64+0x39], R55 ;  /* 0x0000393704007986 */ /* 0x0001e2000c101124 */
[----:B------:R-:W-:Y:S05]  /*3910*/  BRA `(.L_x_103) ;  /* 0x0000000400c07947 */ /* 0x000fea0003800000 */
.L_x_38:
[C---:B------:R-:W-:Y:S02]  /*3920*/  ISETP.GE.AND P0, PT, R19.reuse, 0x2, PT ;  /* 0x000000021300780c */ /* 0x040fe40003f06270 */
[----:B------:R-:W-:Y:S02]  /*3930*/  ISETP.GE.AND P2, PT, R19, 0x1, PT ;  /* 0x000000011300780c */ /* 0x000fe40003f46270 */
[C---:B------:R-:W-:Y:S02]  /*3940*/  ISETP.LT.OR P3, PT, R14.reuse, 0x1, !P0 ;  /* 0x000000010e00780c */ /* 0x040fe40004761670 */
[C---:B------:R-:W-:Y:S02]  /*3950*/  ISETP.LT.OR P1, PT, R14.reuse, 0x1, !P2 ;  /* 0x000000010e00780c */ /* 0x040fe40005721670 */
[C---:B------:R-:W-:Y:S02]  /*3960*/  ISETP.LT.OR P2, PT, R14.reuse, 0x9, !P2 ;  /* 0x000000090e00780c */ /* 0x040fe40005741670 */
[----:B------:R-:W-:-:S07]  /*3970*/  ISETP.LT.OR P0, PT, R14, 0x9, !P0 ;  /* 0x000000090e00780c */ /* 0x000fce0004701670 */
[-C--:B------:R-:W-:Y:S02]  /*3980*/  @!P3 IMAD R25, R25, R57.reuse, RZ ;  /* 0x000000391919b224 */ /* 0x080fe400078e02ff */
[-C--:B------:R-:W-:Y:S02]  /*3990*/  @!P1 IMAD R3, R24, R57.reuse, RZ ;  /* 0x0000003918039224 */ /* 0x080fe400078e02ff */
[-C--:B------:R-:W-:Y:S01]  /*39a0*/  @!P2 IMAD R9, R26, R57.reuse, RZ ;  /* 0x000000391a09a224 */ /* 0x080fe200078e02ff */
[----:B------:R-:W-:Y:S01]  /*39b0*/  @!P3 STG.E.U8 desc[UR36][R6.64+0x1], R25 ;  /* 0x000001190600b986 */ /* 0x000fe2000c101124 */
[----:B------:R-:W-:Y:S01]  /*39c0*/  ISETP.GE.AND P3, PT, R19, 0x9, PT ;  /* 0x000000091300780c */ /* 0x000fe20003f66270 */
[----:B------:R-:W-:Y:S02]  /*39d0*/  @!P0 IMAD R27, R27, R57, RZ ;  /* 0x000000391b1b8224 */ /* 0x000fe400078e02ff */
[----:B------:R0:W-:Y:S01]  /*39e0*/  @!P1 STG.E.U8 desc[UR36][R6.64], R3 ;  /* 0x0000000306009986 */ /* 0x0001e2000c101124 */
[----:B------:R-:W-:-:S03]  /*39f0*/  ISETP.GE.AND P1, PT, R19, 0xa, PT ;  /* 0x0000000a1300780c */ /* 0x000fc60003f26270 */
[----:B------:R1:W-:Y:S01]  /*3a00*/  @!P2 STG.E.U8 desc[UR36][R4.64], R9 ;  /* 0x000000090400a986 */ /* 0x0003e2000c101124 */
[C---:B------:R-:W-:Y:S02]  /*3a10*/  ISETP.LT.OR P2, PT, R14.reuse, 0x1, !P3 ;  /* 0x000000010e00780c */ /* 0x040fe40005f41670 */
[C---:B------:R-:W-:Y:S01]  /*3a20*/  ISETP.LT.OR P4, PT, R14.reuse, 0x1, !P1 ;  /* 0x000000010e00780c */ /* 0x040fe20004f81670 */
[----:B------:R-:W-:Y:S01]  /*3a30*/  @!P0 STG.E.U8 desc[UR36][R4.64+0x1], R27 ;  /* 0x0000011b04008986 */ /* 0x000fe2000c101124 */
[C---:B------:R-:W-:Y:S02]  /*3a40*/  ISETP.LT.OR P3, PT, R14.reuse, 0x9, !P3 ;  /* 0x000000090e00780c */ /* 0x040fe40005f61670 */
[----:B------:R-:W-:Y:S02]  /*3a50*/  ISETP.GE.AND P0, PT, R19, 0x12, PT ;  /* 0x000000121300780c */ /* 0x000fe40003f06270 */
[----:B------:R-:W-:-:S05]  /*3a60*/  ISETP.LT.OR P1, PT, R14, 0x9, !P1 ;  /* 0x000000090e00780c */ /* 0x000fca0004f21670 */
[-C--:B------:R-:W-:Y:S02]  /*3a70*/  @!P2 IMAD R11, R28, R57.reuse, RZ ;  /* 0x000000391c0ba224 */ /* 0x080fe400078e02ff */
[-C--:B------:R-:W-:Y:S02]  /*3a80*/  @!P4 IMAD R29, R29, R57.reuse, RZ ;  /* 0x000000391d1dc224 */ /* 0x080fe400078e02ff */
[-C--:B0-----:R-:W-:Y:S01]  /*3a90*/  @!P3 IMAD R3, R30, R57.reuse, RZ ;  /* 0x000000391e03b224 */ /* 0x081fe200078e02ff */
[----:B------:R0:W-:Y:S01]  /*3aa0*/  @!P2 STG.E.U8 desc[UR36][R6.64+0x8], R11 ;  /* 0x0000080b0600a986 */ /* 0x0001e2000c101124 */
[----:B------:R-:W-:Y:S02]  /*3ab0*/  ISETP.GE.AND P2, PT, R19, 0x11, PT ;  /* 0x000000111300780c */ /* 0x000fe40003f46270 */
[----:B------:R-:W-:Y:S01]  /*3ac0*/  @!P1 IMAD R31, R31, R57, RZ ;  /* 0x000000391f1f9224 */ /* 0x000fe200078e02ff */
[----:B------:R-:W-:Y:S01]  /*3ad0*/  @!P4 STG.E.U8 desc[UR36][R6.64+0x9], R29 ;  /* 0x0000091d0600c986 */ /* 0x000fe2000c101124 */
[----:B------:R-:W-:-:S02]  /*3ae0*/  ISETP.LT.OR P4, PT, R14, 0x1, !P0 ;  /* 0x000000010e00780c */ /* 0x000fc40004781670 */
[C---:B------:R-:W-:Y:S01]  /*3af0*/  ISETP.LT.OR P0, PT, R14.reuse, 0x9, !P0 ;  /* 0x000000090e00780c */ /* 0x040fe20004701670 */
[----:B------:R2:W-:Y:S01]  /*3b00*/  @!P3 STG.E.U8 desc[UR36][R4.64+0x8], R3 ;  /* 0x000008030400b986 */ /* 0x0005e2000c101124 */
[C---:B------:R-:W-:Y:S02]  /*3b10*/  ISETP.LT.OR P3, PT, R14.reuse, 0x1, !P2 ;  /* 0x000000010e00780c */ /* 0x040fe40005761670 */
[----:B------:R-:W-:Y:S01]  /*3b20*/  ISETP.LT.OR P2, PT, R14, 0x9, !P2 ;  /* 0x000000090e00780c */ /* 0x000fe20005741670 */
[----:B------:R-:W-:Y:S01]  /*3b30*/  @!P1 STG.E.U8 desc[UR36][R4.64+0x9], R31 ;  /* 0x0000091f04009986 */ /* 0x000fe2000c101124 */
[----:B------:R-:W-:-:S05]  /*3b40*/  ISETP.GE.AND P1, PT, R19, 0x1a, PT ;  /* 0x0000001a1300780c */ /* 0x000fca0003f26270 */
[-C--:B------:R-:W-:Y:S02]  /*3b50*/  @!P4 IMAD R33, R33, R57.reuse, RZ ;  /* 0x000000392121c224 */ /* 0x080fe400078e02ff */
[-C--:B------:R-:W-:Y:S02]  /*3b60*/  @!P0 IMAD R35, R35, R57.reuse, RZ ;  /* 0x0000003923238224 */ /* 0x080fe400078e02ff */
[-C--:B-1----:R-:W-:Y:S01]  /*3b70*/  @!P3 IMAD R9, R32, R57.reuse, RZ ;  /* 0x000000392009b224 */ /* 0x082fe200078e02ff */
[----:B------:R-:W-:Y:S01]  /*3b80*/  @!P4 STG.E.U8 desc[UR36][R6.64+0x11], R33 ;  /* 0x000011210600c986 */ /* 0x000fe2000c101124 */
[----:B0-----:R-:W-:Y:S01]  /*3b90*/  @!P2 IMAD R11, R34, R57, RZ ;  /* 0x00000039220ba224 */ /* 0x001fe200078e02ff */
[----:B------:R-:W-:Y:S02]  /*3ba0*/  ISETP.LT.OR P4, PT, R14, 0x1, !P1 ;  /* 0x000000010e00780c */ /* 0x000fe40004f81670 */
[----:B------:R0:W-:Y:S01]  /*3bb0*/  @!P3 STG.E.U8 desc[UR36][R6.64+0x10], R9 ;  /* 0x000010090600b986 */ /* 0x0001e2000c101124 */
[----:B------:R-:W-:-:S02]  /*3bc0*/  ISETP.GE.AND P3, PT, R19, 0x19, PT ;  /* 0x000000191300780c */ /* 0x000fc40003f66270 */
[C---:B------:R-:W-:Y:S01]  /*3bd0*/  ISETP.LT.OR P1, PT, R14.reuse, 0x9, !P1 ;  /* 0x000000090e00780c */ /* 0x040fe20004f21670 */
[----:B------:R1:W-:Y:S01]  /*3be0*/  @!P2 STG.E.U8 desc[UR36][R4.64+0x10], R11 ;  /* 0x0000100b0400a986 */ /* 0x0003e2000c101124 */
[C---:B------:R-:W-:Y:S02]  /*3bf0*/  ISETP.LT.OR P2, PT, R14.reuse, 0x1, !P3 ;  /* 0x000000010e00780c */ /* 0x040fe40005f41670 */
[----:B------:R-:W-:Y:S01]  /*3c00*/  ISETP.LT.OR P3, PT, R14, 0x9, !P3 ;  /* 0x000000090e00780c */ /* 0x000fe20005f61670 */
[----:B------:R-:W-:Y:S01]  /*3c10*/  @!P0 STG.E.U8 desc[UR36][R4.64+0x11], R35 ;  /* 0x0000112304008986 */ /* 0x000fe2000c101124 */
[----:B------:R-:W-:Y:S02]  /*3c20*/  ISETP.GE.AND P0, PT, R19, 0x22, PT ;  /* 0x000000221300780c */ /* 0x000fe40003f06270 */
[----:B------:R-:W-:-:S05]  /*3c30*/  @!P4 IMAD R37, R37, R57, RZ ;  /* 0x000000392525c224 */ /* 0x000fca00078e02ff */
[----:B------:R-:W-:Y:S01]  /*3c40*/  @!P4 STG.E.U8 desc[UR36][R6.64+0x19], R37 ;  /* 0x000019250600c986 */ /* 0x000fe2000c101124 */
[-C--:B------:R-:W-:Y:S02]  /*3c50*/  @!P1 IMAD R39, R39, R57.reuse, RZ ;  /* 0x0000003927279224 */ /* 0x080fe400078e02ff */
[-C--:B--2---:R-:W-:Y:S02]  /*3c60*/  @!P2 IMAD R3, R36, R57.reuse, RZ ;  /* 0x000000392403a224 */ /* 0x084fe400078e02ff */
[----:B0-----:R-:W-:-:S03]  /*3c70*/  @!P3 IMAD R9, R38, R57, RZ ;  /* 0x000000392609b224 */ /* 0x001fc600078e02ff */
[----:B------:R0:W-:Y:S01]  /*3c80*/  @!P2 STG.E.U8 desc[UR36][R6.64+0x18], R3 ;  /* 0x000018030600a986 */ /* 0x0001e2000c101124 */
[----:B------:R-:W-:-:S03]  /*3c90*/  ISETP.GE.AND P2, PT, R19, 0x21, PT ;  /* 0x000000211300780c */ /* 0x000fc60003f46270 */
[----:B------:R2:W-:Y:S01]  /*3ca0*/  @!P3 STG.E.U8 desc[UR36][R4.64+0x18], R9 ;  /* 0x000018090400b986 */ /* 0x0005e2000c101124 */
[C---:B------:R-:W-:Y:S02]  /*3cb0*/  ISETP.LT.OR P3, PT, R14.reuse, 0x1, !P0 ;  /* 0x000000010e00780c */ /* 0x040fe40004761670 */
[C---:B------:R-:W-:Y:S01]  /*3cc0*/  ISETP.LT.OR P4, PT, R14.reuse, 0x1, !P2 ;  /* 0x000000010e00780c */ /* 0x040fe20005781670 */
[----:B------:R-:W-:Y:S01]  /*3cd0*/  @!P1 STG.E.U8 desc[UR36][R4.64+0x19], R39 ;  /* 0x0000192704009986 */ /* 0x000fe2000c101124 */
[----:B------:R-:W-:Y:S02]  /*3ce0*/  ISETP.LT.OR P2, PT, R14, 0x9, !P2 ;  /* 0x000000090e00780c */ /* 0x000fe40005741670 */
[----:B------:R-:W-:-:S07]  /*3cf0*/  ISETP.GE.AND P1, PT, R19, 0x29, PT ;  /* 0x000000291300780c */ /* 0x000fce0003f26270 */
[-C--:B------:R-:W-:Y:S02]  /*3d00*/  @!P3 IMAD R41, R41, R57.reuse, RZ ;  /* 0x000000392929b224 */ /* 0x080fe400078e02ff */
[-C--:B-1----:R-:W-:Y:S02]  /*3d10*/  @!P4 IMAD R11, R40, R57.reuse, RZ ;  /* 0x00000039280bc224 */ /* 0x082fe400078e02ff */
[----:B0-----:R-:W-:Y:S01]  /*3d20*/  @!P2 IMAD R3, R42, R57, RZ ;  /* 0x000000392a03a224 */ /* 0x001fe200078e02ff */
[----:B------:R-:W-:Y:S01]  /*3d30*/  @!P3 STG.E.U8 desc[UR36][R6.64+0x21], R41 ;  /* 0x000021290600b986 */ /* 0x000fe2000c101124 */
[C---:B------:R-:W-:Y:S02]  /*3d40*/  ISETP.LT.OR P3, PT, R14.reuse, 0x9, !P0 ;  /* 0x000000090e00780c */ /* 0x040fe40004761670 */
[----:B------:R-:W-:Y:S01]  /*3d50*/  ISETP.GE.AND P0, PT, R19, 0x2a, PT ;  /* 0x0000002a1300780c */ /* 0x000fe20003f06270 */
[----:B------:R0:W-:Y:S01]  /*3d60*/  @!P4 STG.E.U8 desc[UR36][R6.64+0x20], R11 ;  /* 0x0000200b0600c986 */ /* 0x0001e2000c101124 */
[----:B------:R-:W-:-:S02]  /*3d70*/  ISETP.LT.OR P4, PT, R14, 0x1, !P1 ;  /* 0x000000010e00780c */ /* 0x000fc40004f81670 */
[C---:B------:R-:W-:Y:S01]  /*3d80*/  ISETP.LT.OR P1, PT, R14.reuse, 0x9, !P1 ;  /* 0x000000090e00780c */ /* 0x040fe20004f21670 */
[----:B------:R1:W-:Y:S01]  /*3d90*/  @!P2 STG.E.U8 desc[UR36][R4.64+0x20], R3 ;  /* 0x000020030400a986 */ /* 0x0003e2000c101124 */
[C---:B------:R-:W-:Y:S02]  /*3da0*/  ISETP.LT.OR P2, PT, R14.reuse, 0x1, !P0 ;  /* 0x000000010e00780c */ /* 0x040fe40004741670 */
[----:B------:R-:W-:-:S03]  /*3db0*/  ISETP.LT.OR P0, PT, R14, 0x9, !P0 ;  /* 0x000000090e00780c */ /* 0x000fc60004701670 */
[----:B------:R-:W-:-:S04]  /*3dc0*/  @!P3 IMAD R43, R43, R57, RZ ;  /* 0x000000392b2bb224 */ /* 0x000fc800078e02ff */
[-C--:B--2---:R-:W-:Y:S01]  /*3dd0*/  @!P4 IMAD R9, R44, R57.reuse, RZ ;  /* 0x000000392c09c224 */ /* 0x084fe200078e02ff */
[----:B------:R-:W-:Y:S01]  /*3de0*/  @!P3 STG.E.U8 desc[UR36][R4.64+0x21], R43 ;  /* 0x0000212b0400b986 */ /* 0x000fe2000c101124 */
[----:B------:R-:W-:Y:S01]  /*3df0*/  ISETP.GE.AND P3, PT, R19, 0x31, PT ;  /* 0x000000311300780c */ /* 0x000fe20003f66270 */
[-C--:B0-----:R-:W-:Y:S02]  /*3e00*/  @!P1 IMAD R11, R46, R57.reuse, RZ ;  /* 0x000000392e0b9224 */ /* 0x081fe400078e02ff */
[-C--:B------:R-:W-:Y:S01]  /*3e10*/  @!P2 IMAD R45, R45, R57.reuse, RZ ;  /* 0x000000392d2da224 */ /* 0x080fe200078e02ff */
[----:B------:R0:W-:Y:S01]  /*3e20*/  @!P4 STG.E.U8 desc[UR36][R6.64+0x28], R9 ;  /* 0x000028090600c986 */ /* 0x0001e2000c101124 */
[C---:B------:R-:W-:Y:S01]  /*3e30*/  ISETP.LT.OR P4, PT, R14.reuse, 0x1, !P3 ;  /* 0x000000010e00780c */ /* 0x040fe20005f81670 */
[----:B------:R-:W-:Y:S01]  /*3e40*/  @!P0 IMAD R47, R47, R57, RZ ;  /* 0x000000392f2f8224 */ /* 0x000fe200078e02ff */
[----:B------:R-:W-:Y:S01]  /*3e50*/  ISETP.LT.OR P3, PT, R14, 0x9, !P3 ;  /* 0x000000090e00780c */ /* 0x000fe20005f61670 */
[----:B------:R-:W-:Y:S01]  /*3e60*/  @!P2 STG.E.U8 desc[UR36][R6.64+0x29], R45 ;  /* 0x0000292d0600a986 */ /* 0x000fe2000c101124 */
[----:B------:R-:W-:-:S03]  /*3e70*/  ISETP.GE.AND P2, PT, R19, 0x32, PT ;  /* 0x000000321300780c */ /* 0x000fc60003f46270 */
[----:B------:R-:W-:Y:S01]  /*3e80*/  @!P1 STG.E.U8 desc[UR36][R4.64+0x28], R11 ;  /* 0x0000280b04009986 */ /* 0x000fe2000c101124 */
[C---:B------:R-:W-:Y:S02]  /*3e90*/  ISETP.LT.OR P1, PT, R14.reuse, 0x1, !P2 ;  /* 0x000000010e00780c */ /* 0x040fe40005721670 */
[----:B------:R-:W-:Y:S01]  /*3ea0*/  ISETP.LT.OR P2, PT, R14, 0x9, !P2 ;  /* 0x000000090e00780c */ /* 0x000fe20005741670 */
[----:B------:R-:W-:Y:S01]  /*3eb0*/  @!P0 STG.E.U8 desc[UR36][R4.64+0x29], R47 ;  /* 0x0000292f04008986 */ /* 0x000fe2000c101124 */
[----:B------:R-:W-:Y:S01]  /*3ec0*/  ISETP.GE.AND P0, PT, R19, 0x3a, PT ;  /* 0x0000003a1300780c */ /* 0x000fe20003f06270 */
[-C--:B-1----:R-:W-:Y:S02]  /*3ed0*/  @!P4 IMAD R3, R48, R57.reuse, RZ ;  /* 0x000000393003c224 */ /* 0x082fe400078e02ff */
[----:B0-----:R-:W-:-:S03]  /*3ee0*/  @!P3 IMAD R9, R50, R57, RZ ;  /* 0x000000393209b224 */ /* 0x001fc600078e02ff */
[----:B------:R0:W-:Y:S01]  /*3ef0*/  @!P4 STG.E.U8 desc[UR36][R6.64+0x30], R3 ;  /* 0x000030030600c986 */ /* 0x0001e2000c101124 */
[----:B------:R-:W-:Y:S02]  /*3f00*/  ISETP.GE.AND P4, PT, R19, 0x39, PT ;  /* 0x000000391300780c */ /* 0x000fe40003f86270 */
[-C--:B------:R-:W-:Y:S02]  /*3f10*/  @!P1 IMAD R49, R49, R57.reuse, RZ ;  /* 0x0000003931319224 */ /* 0x080fe400078e02ff */
[----:B------:R-:W-:-:S03]  /*3f20*/  @!P2 IMAD R51, R51, R57, RZ ;  /* 0x000000393333a224 */ /* 0x000fc600078e02ff */
[----:B------:R1:W-:Y:S01]  /*3f30*/  @!P1 STG.E.U8 desc[UR36][R6.64+0x31], R49 ;  /* 0x0000313106009986 */ /* 0x0003e2000c101124 */
[C---:B------:R-:W-:Y:S02]  /*3f40*/  ISETP.LT.OR P1, PT, R14.reuse, 0x1, !P0 ;  /* 0x000000010e00780c */ /* 0x040fe40004721670 */
[C---:B------:R-:W-:Y:S01]  /*3f50*/  ISETP.LT.OR P0, PT, R14.reuse, 0x9, !P0 ;  /* 0x000000090e00780c */ /* 0x040fe20004701670 */
[----:B------:R1:W-:Y:S01]  /*3f60*/  @!P3 STG.E.U8 desc[UR36][R4.64+0x30], R9 ;  /* 0x000030090400b986 */ /* 0x0003e2000c101124 */
[C---:B------:R-:W-:Y:S02]  /*3f70*/  ISETP.LT.OR P3, PT, R14.reuse, 0x1, !P4 ;  /* 0x000000010e00780c */ /* 0x040fe40006761670 */
[----:B------:R-:W-:Y:S01]  /*3f80*/  ISETP.LT.OR P4, PT, R14, 0x9, !P4 ;  /* 0x000000090e00780c */ /* 0x000fe20006781670 */
[----:B------:R1:W-:Y:S06]  /*3f90*/  @!P2 STG.E.U8 desc[UR36][R4.64+0x31], R51 ;  /* 0x000031330400a986 */ /* 0x0003ec000c101124 */
[----:B------:R-:W-:-:S02]  /*3fa0*/  @!P1 IMAD R53, R53, R57, RZ ;  /* 0x0000003935359224 */ /* 0x000fc400078e02ff */
[-C--:B------:R-:W-:Y:S02]  /*3fb0*/  @!P0 IMAD R55, R55, R57.reuse, RZ ;  /* 0x0000003937378224 */ /* 0x080fe400078e02ff */
[-C--:B0-----:R-:W-:Y:S01]  /*3fc0*/  @!P3 IMAD R3, R52, R57.reuse, RZ ;  /* 0x000000393403b224 */ /* 0x081fe200078e02ff */
[----:B------:R1:W-:Y:S01]  /*3fd0*/  @!P1 STG.E.U8 desc[UR36][R6.64+0x39], R53 ;  /* 0x0000393506009986 */ /* 0x0003e2000c101124 */
[----:B------:R-:W-:-:S03]  /*3fe0*/  @!P4 IMAD R11, R54, R57, RZ ;  /* 0x00000039360bc224 */ /* 0x000fc600078e02ff */
[----:B------:R1:W-:Y:S04]  /*3ff0*/  @!P3 STG.E.U8 desc[UR36][R6.64+0x38], R3 ;  /* 0x000038030600b986 */ /* 0x0003e8000c101124 */
[----:B------:R1:W-:Y:S04]  /*4000*/  @!P4 STG.E.U8 desc[UR36][R4.64+0x38], R11 ;  /* 0x0000380b0400c986 */ /* 0x0003e8000c101124 */
[----:B------:R1:W-:Y:S02]  /*4010*/  @!P0 STG.E.U8 desc[UR36][R4.64+0x39], R55 ;  /* 0x0000393704008986 */ /* 0x0003e4000c101124 */
.L_x_103:
[----:B------:R-:W-:Y:S05]  /*4020*/  BSYNC B0 ;  /* 0x0000000000007941 */ /* 0x000fea0003800000 */
.L_x_37:
[----:B01----:R-:W2:Y:S01]  /*4030*/  LDL.64 R2, [R1] ;  /* 0x0000000001027983 */ /* 0x003ea20000100a00 */
[----:B------:R-:W-:Y:S01]  /*4040*/  ULDC.64 UR4, c[0x0][0x650] ;  /* 0x0001940000047ab9 */ /* 0x000fe20000000a00 */
[----:B------:R0:W-:Y:S01]  /*4050*/  SYNCS.ARRIVE.TRANS64.A1T0 RZ, [R65+UR47], RZ ;  /* 0x000000ff41ff79a7 */ /* 0x0001e2000810002f */
[----:B------:R-:W-:Y:S01]  /*4060*/  PRMT R0, RZ, 0x7610, R0 ;  /* 0x00007610ff007816 */ /* 0x000fe20000000000 */
[----:B------:R-:W-:Y:S02]  /*4070*/  IMAD.MOV.U32 R19, RZ, RZ, -0x1 ;  /* 0xffffffffff137424 */ /* 0x000fe400078e00ff */
[----:B------:R-:W-:Y:S01]  /*4080*/  IMAD.MOV.U32 R22, RZ, RZ, -0x1 ;  /* 0xffffffffff167424 */ /* 0x000fe200078e00ff */
[----:B--2---:R-:W-:-:S04]  /*4090*/  LEA R18, P0, R2, R18, 0x1 ;  /* 0x0000001202127211 */ /* 0x004fc800078008ff */
[----:B------:R-:W-:Y:S01]  /*40a0*/  LEA.HI.X R17, R2, R17, R23, 0x1, P0 ;  /* 0x0000001102117211 */ /* 0x000fe200000f0c17 */
[----:B------:R-:W-:Y:S01]  /*40b0*/  IMAD.MOV.U32 R2, RZ, RZ, -0x1 ;  /* 0xffffffffff027424 */ /* 0x000fe200078e00ff */
[----:B------:R-:W-:-:S04]  /*40c0*/  ISETP.GE.U32.AND P0, PT, R18, UR4, PT ;  /* 0x0000000412007c0c */ /* 0x000fc8000bf06070 */
[----:B------:R-:W-:-:S13]  /*40d0*/  ISETP.GE.U32.AND.EX P0, PT, R17, UR5, PT, P0 ;  /* 0x0000000511007c0c */ /* 0x000fda000bf06100 */
[----:B0-----:R-:W-:Y:S05]  /*40e0*/  @P0 BRA `(.L_x_104) ;  /* 0x0000000400700947 */ /* 0x001fea0003800000 */
[----:B------:R-:W0:Y:S01]  /*40f0*/  S2R R10, SR_CTAID.X ;  /* 0x00000000000a7919 */ /* 0x000e220000002500 */
[----:B------:R-:W1:Y:S01]  /*4100*/  LDC.64 R8, c[0x0][0x628] ;  /* 0x00018a00ff087b82 */ /* 0x000e620000000a00 */
[----:B------:R-:W-:Y:S01]  /*4110*/  ULDC UR4, c[0x0][0x150] ;  /* 0x0000540000047ab9 */ /* 0x000fe20000000800 */
[----:B----4-:R-:W-:Y:S01]  /*4120*/  IMAD.MOV.U32 R6, RZ, RZ, R18 ;  /* 0x000000ffff067224 */ /* 0x010fe200078e0012 */
[----:B------:R-:W2:Y:S01]  /*4130*/  S2R R20, SR_CTAID.Y ;  /* 0x0000000000147919 */ /* 0x000ea20000002600 */
[----:B------:R-:W-:-:S04]  /*4140*/  IMAD.MOV.U32 R7, RZ, RZ, R17 ;  /* 0x000000ffff077224 */ /* 0x000fc800078e0011 */
[----:B------:R-:W4:Y:S08]  /*4150*/  LDC R15, c[0x0][0x144] ;  /* 0x00005100ff0f7b82 */ /* 0x000f300000000800 */
[----:B------:R-:W2:Y:S08]  /*4160*/  LDC R0, c[0x0][0x630] ;  /* 0x00018c00ff007b82 */ /* 0x000eb00000000800 */
[----:B------:R-:W2:Y:S01]  /*4170*/  LDC.64 R12, c[0x0][0x620] ;  /* 0x00018800ff0c7b82 */ /* 0x000ea20000000a00 */
[----:B-1----:R-:W-:-:S04]  /*4180*/  ISETP.NE.U32.AND P0, PT, R8, RZ, PT ;  /* 0x000000ff0800720c */ /* 0x002fc80003f05070 */
[----:B------:R-:W-:Y:S02]  /*4190*/  ISETP.NE.AND.EX P0, PT, R9, RZ, PT, P0 ;  /* 0x000000ff0900720c */ /* 0x000fe40003f05300 */
[----:B0-----:R-:W-:-:S05]  /*41a0*/  I2FP.F32.U32 R2, R10 ;  /* 0x0000000a00027245 */ /* 0x001fca0000201000 */
[----:B------:R-:W-:-:S04]  /*41b0*/  FMUL R2, R2, UR4 ;  /* 0x0000000402027c20 */ /* 0x000fc80008400000 */
[----:B------:R0:W1:Y:S02]  /*41c0*/  F2I.U32.TRUNC.NTZ R14, R2 ;  /* 0x00000002000e7305 */ /* 0x000064000020f000 */
[----:B----4-:R-:W-:Y:S05]  /*41d0*/  @!P0 BRA `(.L_x_105) ;  /* 0x0000000000288947 */ /* 0x010fea0003800000 */
[----:B------:R-:W4:Y:S02]  /*41e0*/  LDC R3, c[0x0][0x634] ;  /* 0x00018d00ff037b82 */ /* 0x000f240000000800 */
[----:B----4-:R-:W-:-:S05]  /*41f0*/  IADD3 R7, P0, R18, R3, RZ ;  /* 0x0000000312077210 */ /* 0x010fca0007f1e0ff */
[----:B------:R-:W-:-:S04]  /*4200*/  IMAD.X R11, RZ, RZ, R17, P0 ;  /* 0x000000ffff0b7224 */ /* 0x000fc800000e0611 */
[----:B0-----:R-:W-:-:S04]  /*4210*/  IMAD.WIDE.U32 R2, R11, R8, RZ ;  /* 0x000000080b027225 */ /* 0x001fc800078e00ff */
[----:B---3--:R-:W-:-:S04]  /*4220*/  IMAD.WIDE.U32 R4, P0, R7, R9, R2 ;  /* 0x0000000907047225 */ /* 0x008fc80007800002 */
[----:B------:R-:W-:-:S04]  /*4230*/  IMAD.WIDE.U32 R2, R7, R8, RZ ;  /* 0x0000000807027225 */ /* 0x000fc800078e00ff */
[----:B------:R-:W-:Y:S01]  /*4240*/  IMAD.X R7, RZ, RZ, RZ, P0 ;  /* 0x000000ffff077224 */ /* 0x000fe200000e06ff */
[----:B------:R-:W-:Y:S01]  /*4250*/  IADD3 RZ, P0, R3, R4, RZ ;  /* 0x0000000403ff7210 */ /* 0x000fe20007f1e0ff */
[----:B------:R-:W-:-:S04]  /*4260*/  IMAD.MOV.U32 R6, RZ, RZ, R5 ;  /* 0x000000ffff067224 */ /* 0x000fc800078e0005 */
[----:B------:R-:W-:-:S08]  /*4270*/  IMAD.WIDE.U32.X R6, R11, R9, R6, P0 ;  /* 0x000000090b067225 */ /* 0x000fd000000e0406 */
.L_x_105:
[----:B---3--:R-:W3:Y:S01]  /*4280*/  LDC.64 R26, c[0x0][0x640] ;  /* 0x00019000ff1a7b82 */ /* 0x008ee20000000a00 */
[-C--:B--2---:R-:W-:Y:S01]  /*4290*/  SHF.R.U64 R11, R6, R0.reuse, R7 ;  /* 0x00000000060b7219 */ /* 0x084fe20000001207 */
[----:B------:R-:W-:Y:S01]  /*42a0*/  IMAD.MOV.U32 R19, RZ, RZ, R17 ;  /* 0x000000ffff137224 */ /* 0x000fe200078e0011 */
[----:B------:R-:W-:Y:S01]  /*42b0*/  SHF.R.U32.HI R0, RZ, R0, R7 ;  /* 0x00000000ff007219 */ /* 0x000fe20000011607 */
[----:B-1----:R-:W-:Y:S01]  /*42c0*/  IMAD.MOV R14, RZ, RZ, -R14 ;  /* 0x000000ffff0e7224 */ /* 0x002fe200078e0a0e */
[----:B------:R-:W-:Y:S01]  /*42d0*/  IADD3 R5, P0, RZ, -R11, RZ ;  /* 0x8000000bff057210 */ /* 0x000fe20007f1e0ff */
[----:B------:R-:W-:Y:S01]  /*42e0*/  ULDC UR4, c[0x0][0x154] ;  /* 0x0000550000047ab9 */ /* 0x000fe20000000800 */
[----:B------:R-:W-:Y:S01]  /*42f0*/  IMAD.MOV.U32 R7, RZ, RZ, 0x1 ;  /* 0x00000001ff077424 */ /* 0x000fe200078e00ff */
[----:B------:R-:W1:Y:S01]  /*4300*/  LDC R4, c[0x0][0x618] ;  /* 0x00018600ff047b82 */ /* 0x000e620000000800 */
[----:B------:R-:W-:Y:S02]  /*4310*/  IMAD R22, R15, R14, R10 ;  /* 0x0000000e0f167224 */ /* 0x000fe400078e020a */
[----:B------:R-:W-:-:S04]  /*4320*/  IMAD.X R3, RZ, RZ, ~R0, P0 ;  /* 0x000000ffff037224 */ /* 0x000fc800000e0e00 */
[-C--:B------:R-:W-:Y:S01]  /*4330*/  IMAD R0, R3, R12.reuse, RZ ;  /* 0x0000000c03007224 */ /* 0x080fe200078e02ff */
[----:B------:R-:W2:Y:S01]  /*4340*/  LDC R6, c[0x0][0x608] ;  /* 0x00018200ff067b82 */ /* 0x000ea20000000800 */
[----:B0-----:R-:W-:-:S04]  /*4350*/  IMAD.WIDE.U32 R2, R5, R12, R18 ;  /* 0x0000000c05027225 */ /* 0x001fc800078e0012 */
[----:B------:R-:W-:Y:S01]  /*4360*/  IMAD R5, R5, R13, R0 ;  /* 0x0000000d05057224 */ /* 0x000fe200078e0200 */
[----:B------:R-:W-:Y:S02]  /*4370*/  I2FP.F32.U32 R0, R20 ;  /* 0x0000001400007245 */ /* 0x000fe40000201000 */
[----:B------:R-:W0:Y:S01]  /*4380*/  LDC R24, c[0x0][0x658] ;  /* 0x00019600ff187b82 */ /* 0x000e220000000800 */
[----:B------:R-:W-:Y:S01]  /*4390*/  IMAD.IADD R3, R3, 0x1, R5 ;  /* 0x0000000103037824 */ /* 0x000fe200078e0205 */
[----:B---3--:R-:W-:Y:S01]  /*43a0*/  ISETP.NE.U32.AND P0, PT, R26, RZ, PT ;  /* 0x000000ff1a00720c */ /* 0x008fe20003f05070 */
[----:B------:R-:W-:Y:S01]  /*43b0*/  FMUL R0, R0, UR4 ;  /* 0x0000000400007c20 */ /* 0x000fe20008400000 */
[----:B------:R-:W-:Y:S02]  /*43c0*/  IMAD.MOV.U32 R5, RZ, RZ, -0x1 ;  /* 0xffffffffff057424 */ /* 0x000fe400078e00ff */
[----:B------:R-:W-:Y:S01]  /*43d0*/  ISETP.NE.AND.EX P0, PT, R27, RZ, PT, P0 ;  /* 0x000000ff1b00720c */ /* 0x000fe20003f05300 */
[----:B------:R3:W4:Y:S01]  /*43e0*/  F2I.U32.TRUNC.NTZ R12, R0 ;  /* 0x00000000000c7305 */ /* 0x000722000020f000 */
[----:B------:R-:W3:Y:S01]  /*43f0*/  LDC R15, c[0x0][0x148] ;  /* 0x00005200ff0f7b82 */ /* 0x000ee20000000800 */
[----:B-1----:R-:W-:-:S02]  /*4400*/  SHF.R.U64 R10, R2, R4, R3 ;  /* 0x00000004020a7219 */ /* 0x002fc40000001203 */
[----:B------:R-:W-:-:S05]  /*4410*/  SHF.R.U32.HI R3, RZ, R4, R3 ;  /* 0x00000004ff037219 */ /* 0x000fca0000011603 */
[----:B------:R-:W1:Y:S01]  /*4420*/  LDC R14, c[0x0][0x600] ;  /* 0x00018000ff0e7b82 */ /* 0x000e620000000800 */
[-CC-:B--2---:R-:W-:Y:S02]  /*4430*/  SHF.R.U64 R8, R10, R6.reuse, R3.reuse ;  /* 0x000000060a087219 */ /* 0x184fe40000001203 */
[----:B------:R-:W-:-:S05]  /*4440*/  SHF.R.U32.HI R3, RZ, R6, R3 ;  /* 0x00000006ff037219 */ /* 0x000fca0000011603 */
[----:B------:R-:W2:Y:S01]  /*4450*/  LDC R21, c[0x0][0x648] ;  /* 0x00019200ff157b82 */ /* 0x000ea20000000800 */
[-CC-:B0-----:R-:W-:Y:S02]  /*4460*/  SHF.R.U64 R13, R8, R24.reuse, R3.reuse ;  /* 0x00000018080d7219 */ /* 0x181fe40000001203 */
[-C--:B------:R-:W-:Y:S02]  /*4470*/  SHF.L.U32 R5, R5, R24.reuse, RZ ;  /* 0x0000001805057219 */ /* 0x080fe400000006ff */
[-C--:B------:R-:W-:Y:S01]  /*4480*/  SHF.R.U32.HI R3, RZ, R24.reuse, R3 ;  /* 0x00000018ff037219 */ /* 0x080fe20000011603 */
[----:B------:R-:W-:Y:S01]  /*4490*/  IMAD.MOV.U32 R2, RZ, RZ, R13 ;  /* 0x000000ffff027224 */ /* 0x000fe200078e000d */
[----:B------:R-:W-:Y:S01]  /*44a0*/  SHF.L.U32 R24, R7, R24, RZ ;  /* 0x0000001807187219 */ /* 0x000fe200000006ff */
[----:B------:R-:W0:Y:S01]  /*44b0*/  LDC R25, c[0x0][0x638] ;  /* 0x00018e00ff197b82 */ /* 0x000e220000000800 */
[----:B------:R-:W-:-:S07]  /*44c0*/  LOP3.LUT R19, RZ, R5, RZ, 0x33, !PT ;  /* 0x00000005ff137212 */ /* 0x000fce00078e33ff */
[----:B------:R-:W0:Y:S01]  /*44d0*/  LDC R28, c[0x0][0x610] ;  /* 0x00018400ff1c7b82 */ /* 0x000e220000000800 */
[----:B----4-:R-:W-:Y:S05]  /*44e0*/  @!P0 BRA `(.L_x_106) ;  /* 0x0000000000288947 */ /* 0x010fea0003800000 */
[----:B---3--:R-:W3:Y:S02]  /*44f0*/  LDC R0, c[0x0][0x64c] ;  /* 0x00019300ff007b82 */ /* 0x008ee40000000800 */
        /* <DEDUP_REMOVED lines=9> */
.L_x_106:
[----:B------:R-:W4:Y:S01]  /*4590*/  LDC R4, c[0x0][0x65c] ;  /* 0x00019700ff047b82 */ /* 0x000f220000000800 */
[----:B--23--:R-:W-:Y:S01]  /*45a0*/  SHF.R.U64 R0, R2, R21, R3 ;  /* 0x0000001502007219 */ /* 0x00cfe20000001203 */
[----:B-1----:R-:W-:Y:S01]  /*45b0*/  VIADD R3, R14, 0xffffffff ;  /* 0xffffffff0e037836 */ /* 0x002fe20000000000 */
[----:B------:R-:W-:Y:S01]  /*45c0*/  LOP3.LUT R19, R8, R19, RZ, 0xc0, !PT ;  /* 0x0000001308137212 */ /* 0x000fe200078ec0ff */
[----:B------:R-:W-:Y:S02]  /*45d0*/  IMAD.MOV R12, RZ, RZ, -R12 ;  /* 0x000000ffff0c7224 */ /* 0x000fe400078e0a0c */
[----:B------:R-:W-:Y:S01]  /*45e0*/  IMAD.MOV R2, RZ, RZ, -R0 ;  /* 0x000000ffff027224 */ /* 0x000fe200078e0a00 */
[----:B------:R-:W-:Y:S01]  /*45f0*/  LOP3.LUT R3, R10, R3, RZ, 0xc0, !PT ;  /* 0x000000030a037212 */ /* 0x000fe200078ec0ff */
[----:B------:R-:W-:Y:S02]  /*4600*/  IMAD R19, R24, R0, R19 ;  /* 0x0000000018137224 */ /* 0x000fe400078e0213 */
[----:B0-----:R-:W-:-:S04]  /*4610*/  IMAD R0, R2, R25, R13 ;  /* 0x0000001902007224 */ /* 0x001fc800078e020d */
[----:B------:R-:W-:Y:S01]  /*4620*/  IMAD R2, R0, R14, R3 ;  /* 0x0000000e00027224 */ /* 0x000fe200078e0203 */
[----:B----4-:R-:W-:Y:S01]  /*4630*/  ISETP.NE.AND P0, PT, R4, 0x1, PT ;  /* 0x000000010400780c */ /* 0x010fe20003f05270 */
[----:B------:R-:W-:-:S05]  /*4640*/  IMAD.MOV.U32 R4, RZ, RZ, 0x1 ;  /* 0x00000001ff047424 */ /* 0x000fca00078e00ff */
[----:B------:R-:W-:-:S07]  /*4650*/  PRMT R0, R4, 0x7610, R0 ;  /* 0x0000761004007816 */ /* 0x000fce0000000000 */
[----:B------:R-:W-:-:S04]  /*4660*/  @P0 IMAD R22, R15, R12, R20 ;  /* 0x0000000c0f160224 */ /* 0x000fc800078e0214 */
[----:B------:R-:W-:-:S05]  /*4670*/  IMAD R19, R19, R28, R22 ;  /* 0x0000001c13137224 */ /* 0x000fca00078e0216 */
[----:B------:R-:W-:Y:S02]  /*4680*/  SEL R22, R2, R19, !P0 ;  /* 0x0000001302167207 */ /* 0x000fe40004000000 */
[----:B------:R-:W-:Y:S01]  /*4690*/  SEL R19, R19, R2, !P0 ;  /* 0x0000000213137207 */ /* 0x000fe20004000000 */
[----:B------:R-:W-:-:S07]  /*46a0*/  IMAD.MOV.U32 R2, RZ, RZ, R11 ;  /* 0x000000ffff027224 */ /* 0x000fce00078e000b */
.L_x_104:
[----:B------:R-:W-:Y:S02]  /*46b0*/  LOP3.LUT P0, RZ, R0, 0xff, RZ, 0xc0, !PT ;  /* 0x000000ff00ff7812 */ /* 0x000fe4000780c0ff */
[----:B------:R-:W-:-:S11]  /*46c0*/  LOP3.LUT R69, R69, 0x1, RZ, 0x3c, !PT ;  /* 0x0000000145457812 */ /* 0x000fd600078e3cff */
[----:B------:R-:W-:Y:S05]  /*46d0*/  @P0 BRA `(.L_x_107) ;  /* 0xffffffd000b80947 */ /* 0x000fea000383ffff */
[----:B------:R-:W-:Y:S05]  /*46e0*/  EXIT ;  /* 0x000000000000794d */ /* 0x000fea0003800000 */
.L_x_18:
[----:B------:R-:W-:-:S08]  /*46f0*/  ISETP.NE.AND P0, PT, R5, RZ, PT ;  /* 0x000000ff0500720c */ /* 0x000fd00003f05270 */
[----:B0-2---:R-:W0:-:S00]  /*4700*/  USETMAXREG.DEALLOC.CTAPOOL 0x28 ;  /* 0x00000028000079c8 */ /* 0x005e0000080e0500 */
[----:B------:R-:W-:Y:S05]  /*4710*/  @P0 EXIT ;  /* 0x000000000000094d */ /* 0x000fea0003800000 */
[----:B0-----:R-:W-:Y:S01]  /*4720*/  LOP3.LUT P0, RZ, R8, 0xff, RZ, 0xc0, !PT ;  /* 0x000000ff08ff7812 */ /* 0x001fe2000780c0ff */
[----:B------:R-:W-:Y:S02]  /*4730*/  IMAD.MOV.U32 R0, RZ, RZ, 0x1 ;  /* 0x00000001ff007424 */ /* 0x000fe400078e00ff */
[----:B------:R-:W-:-:S10]  /*4740*/  IMAD.MOV.U32 R6, RZ, RZ, RZ ;  /* 0x000000ffff067224 */ /* 0x000fd400078e00ff */
[----:B------:R-:W-:Y:S05]  /*4750*/  @!P0 BRA `(.L_x_108) ;  /* 0x0000000c003c8947 */ /* 0x000fea0003800000 */
[----:B------:R-:W0:Y:S01]  /*4760*/  S2UR UR8, SR_CgaCtaId ;  /* 0x00000000000879c3 */ /* 0x000e220000008800 */
[----:B------:R-:W-:Y:S01]  /*4770*/  LOP3.LUT P0, RZ, R4, 0x1f, RZ, 0xc0, !PT ;  /* 0x0000001f04ff7812 */ /* 0x000fe2000780c0ff */
[----:B------:R-:W-:Y:S01]  /*4780*/  ULDC UR5, c[0x0][0x658] ;  /* 0x0001960000057ab9 */ /* 0x000fe20000000800 */
[----:B------:R-:W-:Y:S01]  /*4790*/  UMOV UR6, 0xffffffff ;  /* 0xffffffff00067882 */ /* 0x000fe20000000000 */
[----:B------:R-:W-:Y:S01]  /*47a0*/  BSSY B0, `(.L_x_108) ;  /* 0x00000ca000007945 */ /* 0x000fe20003800000 */
[----:B------:R-:W-:Y:S01]  /*47b0*/  USHF.L.U32 UR6, UR6, UR5, URZ ;  /* 0x0000000506067299 */ /* 0x000fe2000800063f */
[C---:B------:R-:W-:Y:S01]  /*47c0*/  ISETP.NE.AND P2, PT, R3.reuse, RZ, PT ;  /* 0x000000ff0300720c */ /* 0x040fe20003f45270 */
[----:B------:R-:W-:Y:S01]  /*47d0*/  IMAD.MOV.U32 R10, RZ, RZ, 0x1 ;  /* 0x00000001ff0a7424 */ /* 0x000fe200078e00ff */
[----:B------:R-:W-:Y:S01]  /*47e0*/  ISETP.NE.OR P0, PT, R3, RZ, !P0 ;  /* 0x000000ff0300720c */ /* 0x000fe20004705670 */
[----:B------:R-:W-:Y:S01]  /*47f0*/  IMAD.MOV.U32 R0, RZ, RZ, 0x1 ;  /* 0x00000001ff007424 */ /* 0x000fe200078e00ff */
[----:B------:R-:W-:Y:S01]  /*4800*/  LOP3.LUT R7, R16, 0x2, RZ, 0xfc, !PT ;  /* 0x0000000210077812 */ /* 0x000fe200078efcff */
[----:B------:R-:W-:Y:S01]  /*4810*/  IMAD.MOV.U32 R6, RZ, RZ, RZ ;  /* 0x000000ffff067224 */ /* 0x000fe200078e00ff */
[----:B------:R-:W-:Y:S01]  /*4820*/  ULDC UR4, c[0x0][0x600] ;  /* 0x0001800000047ab9 */ /* 0x000fe20000000800 */
[----:B------:R-:W-:Y:S01]  /*4830*/  UMOV UR7, 0x1 ;  /* 0x0000000100077882 */ /* 0x000fe20000000000 */
[----:B------:R-:W-:-:S02]  /*4840*/  UIADD3 UR22, UR40, 0x1, URZ ;  /* 0x0000000128167890 */ /* 0x000fc4000fffe03f */
[----:B------:R-:W-:Y:S02]  /*4850*/  UIADD3 UR14, UR4, -0x1, URZ ;  /* 0xffffffff040e7890 */ /* 0x000fe4000fffe03f */
[----:B------:R-:W-:Y:S02]  /*4860*/  USHF.L.U32 UR16, UR7, UR5, URZ ;  /* 0x0000000507107299 */ /* 0x000fe4000800063f */
[----:B------:R-:W-:Y:S01]  /*4870*/  ULOP3.LUT UR15, URZ, UR6, URZ, 0x33, !UPT ;  /* 0x000000063f0f7292 */ /* 0x000fe2000f8e333f */
[----:B------:R-:W-:Y:S01]  /*4880*/  ULDC.64 UR20, c[0x0][0x198] ;  /* 0x0000660000147ab9 */ /* 0x000fe20000000a00 */
[----:B0-----:R-:W-:-:S05]  /*4890*/  IMAD.U32 R8, RZ, RZ, UR8 ;  /* 0x00000008ff087e24 */ /* 0x001fca000f8e00ff */
[----:B------:R-:W-:-:S07]  /*48a0*/  LEA R9, R8, 0x300, 0xa ;  /* 0x0000030008097811 */ /* 0x000fce00078e50ff */
.L_x_120:
[----:B------:R-:W-:-:S03]  /*48b0*/  UMOV UR4, 0xffffffff ;  /* 0xffffffff00047882 */ /* 0x000fc60000000000 */
[----:B------:R-:W-:Y:S05]  /*48c0*/  BRA.DIV UR4, `(.L_x_109) ;  /* 0x0000001e04547947 */ /* 0x000fea000b800000 */
[----:B------:R-:W-:-:S13]  /*48d0*/  ELECT P6, URZ, PT ;  /* 0x00000000003f782f */ /* 0x000fda00038c0000 */
.L_x_157:
[----:B------:R-:W0:Y:S01]  /*48e0*/  LDC R3, c[0x0][0x28c] ;  /* 0x0000a300ff037b82 */ /* 0x000e220000000800 */
[----:B------:R-:W-:Y:S01]  /*48f0*/  BSSY B1, `(.L_x_110) ;  /* 0x000003b000017945 */ /* 0x000fe20003800000 */
[----:B0-----:R-:W-:-:S13]  /*4900*/  ISETP.LT.OR P6, PT, R3, 0x1, !P6 ;  /* 0x000000010300780c */ /* 0x001fda00077c1670 */
[----:B------:R-:W-:Y:S05]  /*4910*/  @P6 BRA `(.L_x_111) ;  /* 0x0000000000e06947 */ /* 0x000fea0003800000 */
[----:B------:R-:W-:Y:S02]  /*4920*/  IMAD R8, R19, 0x4, R8 ;  /* 0x0000000413087824 */ /* 0x000fe400078e0208 */
[----:B------:R-:W-:Y:S02]  /*4930*/  IMAD.SHL.U32 R22, R22, 0x40, RZ ;  /* 0x0000004016167824 */ /* 0x000fe400078e00ff */
[----:B------:R-:W-:Y:S02]  /*4940*/  IMAD.MOV.U32 R14, RZ, RZ, RZ ;  /* 0x000000ffff0e7224 */ /* 0x000fe400078e00ff */
[----:B------:R-:W-:Y:S02]  /*4950*/  IMAD.U32 R19, RZ, RZ, UR22 ;  /* 0x00000016ff137e24 */ /* 0x000fe4000f8e00ff */
[----:B------:R-:W-:Y:S02]  /*4960*/  IMAD.MOV.U32 R3, RZ, RZ, R0 ;  /* 0x000000ffff037224 */ /* 0x000fe400078e0000 */
[----:B------:R-:W-:-:S02]  /*4970*/  IMAD.MOV.U32 R4, RZ, RZ, R6 ;  /* 0x000000ffff047224 */ /* 0x000fc400078e0006 */
[----:B------:R-:W-:-:S07]  /*4980*/  IMAD.SHL.U32 R13, R8, 0x10, RZ ;  /* 0x00000010080d7824 */ /* 0x000fce00078e00ff */
.L_x_115:
[----:B------:R-:W0:Y:S01]  /*4990*/  S2UR UR4, SR_CgaCtaId ;  /* 0x00000000000479c3 */ /* 0x000e220000008800 */
[----:B------:R-:W-:-:S07]  /*49a0*/  MOV R5, 0x400 ;  /* 0x0000040000057802 */ /* 0x000fce0000000f00 */
[----:B------:R-:W1:Y:S01]  /*49b0*/  @!P2 LDC R11, c[0x0][0x500] ;  /* 0x00014000ff0bab82 */ /* 0x000e620000000800 */
[----:B0-----:R-:W-:-:S05]  /*49c0*/  IMAD.U32 R8, RZ, RZ, UR4 ;  /* 0x00000004ff087e24 */ /* 0x001fca000f8e00ff */
[----:B------:R-:W-:Y:S02]  /*49d0*/  LEA R15, R8, R5, 0x18 ;  /* 0x00000005080f7211 */ /* 0x000fe400078ec0ff */
[----:B------:R-:W-:-:S03]  /*49e0*/  SHF.L.U32 R5, R3, 0x1f, RZ ;  /* 0x0000001f03057819 */ /* 0x000fc600000006ff */
[----:B------:R-:W-:-:S04]  /*49f0*/  IMAD R12, R4, 0x8, R15 ;  /* 0x00000008040c7824 */ /* 0x000fc800078e020f */
[----:B------:R-:W0:Y:S02]  /*4a00*/  SYNCS.PHASECHK.TRANS64.TRYWAIT P1, [R12+URZ+0xe0], R5 ;  /* 0x0000e0050c0075a7 */ /* 0x000e24000802017f */
[----:B01----:R-:W-:Y:S05]  /*4a10*/  @!P1 BRA `(.L_x_112) ;  /* 0x0000001c00209947 */ /* 0x003fea0003800000 */
.L_x_158:
[----:B0-----:R-:W-:Y:S01]  /*4a20*/  PRMT R5, R7, 0x9910, RZ ;  /* 0x0000991007057816 */ /* 0x001fe200000000ff */
[----:B------:R0:W-:Y:S03]  /*4a30*/  @!P2 SYNCS.ARRIVE.TRANS64 RZ, [R12+URZ], R11 ;  /* 0x0000000b0cffa9a7 */ /* 0x0001e6000800003f */
[----:B------:R-:W-:-:S13]  /*4a40*/  ISETP.NE.AND P1, PT, R5, 0x2, PT ;  /* 0x000000020500780c */ /* 0x000fda0003f25270 */
[----:B0-----:R-:W-:Y:S05]  /*4a50*/  @P1 BRA `(.L_x_113) ;  /* 0x0000000000041947 */ /* 0x001fea0003800000 */
[----:B------:R-:W-:Y:S01]  /*4a60*/  BPT.TRAP 0x1 ;  /* 0x000000040000795c */ /* 0x000fe20000300000 */
.L_x_113:
[----:B------:R-:W-:Y:S05]  /*4a70*/  @P0 BRA `(.L_x_114) ;  /* 0x0000000000040947 */ /* 0x000fea0003800000 */
[----:B------:R-:W-:Y:S01]  /*4a80*/  BPT.TRAP 0x1 ;  /* 0x000000040000795c */ /* 0x000fe20000300000 */
.L_x_114:
[C---:B------:R-:W-:Y:S01]  /*4a90*/  IMAD R5, R4.reuse, 0x1000, R9 ;  /* 0x0000100004057824 */ /* 0x040fe200078e0209 */
[----:B------:R-:W-:Y:S01]  /*4aa0*/  R2UR UR8, R15 ;  /* 0x000000000f0872ca */ /* 0x000fe200000e0000 */
[----:B------:R-:W-:Y:S01]  /*4ab0*/  IMAD R15, R4, 0x1000, R15 ;  /* 0x00001000040f7824 */ /* 0x000fe200078e020f */
[----:B------:R-:W-:Y:S01]  /*4ac0*/  R2UR UR17, R13 ;  /* 0x000000000d1172ca */ /* 0x000fe200000e0000 */
[----:B------:R-:W-:Y:S01]  /*4ad0*/  VIADD R19, R19, 0xffffffff ;  /* 0xffffffff13137836 */ /* 0x000fe20000000000 */
[----:B------:R-:W-:Y:S01]  /*4ae0*/  R2UR UR5, R5 ;  /* 0x00000000050572ca */ /* 0x000fe200000e0000 */
[----:B------:R-:W-:Y:S01]  /*4af0*/  UIADD3 UR4, UP0, UR20, 0xf0, URZ ;  /* 0x000000f014047890 */ /* 0x000fe2000ff1e03f */
[----:B------:R-:W-:Y:S01]  /*4b00*/  R2UR UR11, R15 ;  /* 0x000000000f0b72ca */ /* 0x000fe200000e0000 */
[----:B------:R-:W-:Y:S01]  /*4b10*/  UIADD3 UR24, UP1, UR20, 0x1f0, URZ ;  /* 0x000001f014187890 */ /* 0x000fe2000ff3e03f */
[----:B------:R-:W-:Y:S01]  /*4b20*/  R2UR UR9, R12 ;  /* 0x000000000c0972ca */ /* 0x000fe200000e0000 */
[----:B------:R-:W-:Y:S01]  /*4b30*/  VIADD R4, R4, 0x1 ;  /* 0x0000000104047836 */ /* 0x000fe20000000000 */
[----:B------:R-:W-:Y:S01]  /*4b40*/  R2UR UR10, R14 ;  /* 0x000000000e0a72ca */ /* 0x000fe200000e0000 */
[----:B------:R-:W-:Y:S01]  /*4b50*/  UIADD3.X UR25, URZ, UR21, URZ, UP1, !UPT ;  /* 0x000000153f197290 */ /* 0x000fe20008ffe43f */
[----:B------:R-:W-:Y:S01]  /*4b60*/  R2UR UR12, R2 ;  /* 0x00000000020c72ca */ /* 0x000fe200000e0000 */
[----:B------:R-:W-:Y:S01]  /*4b70*/  UMOV UR19, 0xf0000 ;  /* 0x000f000000137882 */ /* 0x000fe20000000000 */
[----:B------:R-:W-:Y:S01]  /*4b80*/  R2UR UR18, R22 ;  /* 0x00000000161272ca */ /* 0x000fe200000e0000 */
[----:B------:R-:W-:Y:S01]  /*4b90*/  UMOV UR6, 0x0 ;  /* 0x0000000000067882 */ /* 0x000fe20000000000 */
[----:B------:R-:W-:Y:S01]  /*4ba0*/  ISETP.GT.AND P3, PT, R19, 0x1, PT ;  /* 0x000000011300780c */ /* 0x000fe20003f64270 */
[----:B------:R-:W-:Y:S01]  /*4bb0*/  UIADD3 UR8, UR8, UR5, URZ ;  /* 0x0000000508087290 */ /* 0x000fe2000fffe03f */
[----:B------:R-:W-:Y:S01]  /*4bc0*/  ISETP.NE.AND P1, PT, R4, 0x1c, PT ;  /* 0x0000001c0400780c */ /* 0x000fe20003f25270 */
[----:B------:R-:W-:Y:S01]  /*4bd0*/  UIADD3.X UR5, URZ, UR21, URZ, UP0, !UPT ;  /* 0x000000153f057290 */ /* 0x000fe200087fe43f */
[----:B------:R-:W-:Y:S01]  /*4be0*/  VIADD R14, R14, 0x40 ;  /* 0x000000400e0e7836 */ /* 0x000fe20000000000 */
[----:B------:R-:W-:Y:S01]  /*4bf0*/  UIADD3 UR13, UR11, 0x1c300, URZ ;  /* 0x0001c3000b0d7890 */ /* 0x000fe2000fffe03f */
[----:B------:R-:W-:Y:S01]  /*4c00*/  SEL R12, RZ, 0x1, P1 ;  /* 0x00000001ff0c7807 */ /* 0x000fe20000800000 */
[----:B------:R-:W-:Y:S01]  /*4c10*/  UMOV UR7, 0x10000000 ;  /* 0x1000000000077882 */ /* 0x000fe20000000000 */
[----:B------:R-:W-:Y:S01]  /*4c20*/  UMOV UR11, UR17 ;  /* 0x00000011000b7c82 */ /* 0x000fe20008000000 */
[----:B------:R-:W-:-:S02]  /*4c30*/  SEL R4, R4, RZ, P1 ;  /* 0x000000ff04047207 */ /* 0x000fc40000800000 */
[----:B------:R-:W-:Y:S01]  /*4c40*/  LOP3.LUT R3, R3, R12, RZ, 0x3c, !PT ;  /* 0x0000000c03037212 */ /* 0x000fe200078e3cff */
[----:B------:R0:W-:Y:S02]  /*4c50*/  UTMALDG.3D.MULTICAST [UR8], [UR4], UR19, desc[UR6] ;  /* 0x00000608040073b4 */ /* 0x0001e40008011813 */
[----:B0-----:R-:W-:Y:S01]  /*4c60*/  UMOV UR8, UR13 ;  /* 0x0000000d00087c82 */ /* 0x001fe20008000000 */
[----:B------:R-:W-:Y:S02]  /*4c70*/  UMOV UR11, UR18 ;  /* 0x00000012000b7c82 */ /* 0x000fe40008000000 */
[----:B------:R0:W-:Y:S02]  /*4c80*/  UTMALDG.3D [UR8], [UR24], desc[UR6] ;  /* 0x00000608180075b4 */ /* 0x0001e40008011000 */
[----:B0-----:R-:W-:Y:S05]  /*4c90*/  @P3 BRA `(.L_x_115) ;  /* 0xfffffffc003c3947 */ /* 0x001fea000383ffff */
.L_x_111:
[----:B------:R-:W-:Y:S05]  /*4ca0*/  BSYNC B1 ;  /* 0x0000000000017941 */ /* 0x000fea0003800000 */
.L_x_110:
[----:B------:R-:W2:Y:S01]  /*4cb0*/  LDL.64 R20, [R1] ;  /* 0x0000000001147983 */ /* 0x000ea20000100a00 */
[----:B------:R-:W-:Y:S01]  /*4cc0*/  LOP3.LUT P4, RZ, R10, 0xff, RZ, 0xc0, !PT ;  /* 0x000000ff0aff7812 */ /* 0x000fe2000788c0ff */
[----:B------:R-:W-:Y:S01]  /*4cd0*/  VIADD R11, R6, UR40 ;  /* 0x00000028060b7c36 */ /* 0x000fe20008000000 */
[----:B------:R-:W-:Y:S01]  /*4ce0*/  ULDC.64 UR4, c[0x0][0x650] ;  /* 0x0001940000047ab9 */ /* 0x000fe20000000a00 */
[----:B------:R-:W-:Y:S01]  /*4cf0*/  IMAD.U32 R2, RZ, RZ, UR40 ;  /* 0x00000028ff027e24 */ /* 0x000fe2000f8e00ff */
[----:B------:R-:W-:Y:S01]  /*4d00*/  UISETP.GE.U32.AND UP0, UPT, UR40, 0x1c, UPT ;  /* 0x0000001c2800788c */ /* 0x000fe2000bf06070 */
[----:B------:R-:W-:Y:S01]  /*4d10*/  BSSY B1, `(.L_x_116) ;  /* 0x0000070000017945 */ /* 0x000fe20003800000 */
[----:B------:R-:W-:Y:S01]  /*4d20*/  ISETP.GT.U32.AND P1, PT, R11, 0x1b, PT ;  /* 0x0000001b0b00780c */ /* 0x000fe20003f24070 */
[----:B------:R-:W-:Y:S01]  /*4d30*/  IMAD.MOV.U32 R19, RZ, RZ, -0x1 ;  /* 0xffffffffff137424 */ /* 0x000fe200078e00ff */
[----:B------:R-:W-:Y:S01]  /*4d40*/  PRMT R10, RZ, 0x7610, R10 ;  /* 0x00007610ff0a7816 */ /* 0x000fe2000000000a */
[----:B------:R-:W-:Y:S01]  /*4d50*/  IMAD.MOV.U32 R22, RZ, RZ, -0x1 ;  /* 0xffffffffff167424 */ /* 0x000fe200078e00ff */
[----:B------:R-:W-:-:S02]  /*4d60*/  ISETP.LT.U32.AND P1, PT, R2, 0x1c, P1 ;  /* 0x0000001c0200780c */ /* 0x000fc40000f21070 */
[----:B------:R-:W-:Y:S01]  /*4d70*/  PLOP3.LUT P3, PT, PT, PT, UP0, 0x80, 0x0 ;  /* 0x000000000000781c */ /* 0x000fe20003f6f008 */
[----:B------:R-:W0:Y:S01]  /*4d80*/  @P4 S2R R8, SR_CgaCtaId ;  /* 0x0000000000084919 */ /* 0x000e220000008800 */
[----:B------:R-:W-:Y:S02]  /*4d90*/  @P4 MOV R3, 0x400 ;  /* 0x0000040000034802 */ /* 0x000fe40000000f00 */
[----:B------:R-:W-:Y:S02]  /*4da0*/  SEL R5, RZ, 0x1, !P1 ;  /* 0x00000001ff057807 */ /* 0x000fe40004800000 */
[----:B------:R-:W-:Y:S02]  /*4db0*/  SHF.R.U32.HI R2, RZ, 0x2, R11 ;  /* 0x00000002ff027819 */ /* 0x000fe4000001160b */
[----:B------:R-:W-:Y:S02]  /*4dc0*/  LOP3.LUT R0, R0, R5, RZ, 0x3c, !PT ;  /* 0x0000000500007212 */ /* 0x000fe400078e3cff */
[----:B0-----:R-:W-:-:S04]  /*4dd0*/  @P4 LEA R3, R8, R3, 0x18 ;  /* 0x0000000308034211 */ /* 0x001fc800078ec0ff */
[----:B------:R0:W-:Y:S02]  /*4de0*/  @P4 SYNCS.ARRIVE.TRANS64.A1T0 RZ, [R3+URZ+0x1f8], RZ ;  /* 0x0001f8ff03ff49a7 */ /* 0x0001e4000810003f */
[----:B0-----:R-:W-:-:S04]  /*4df0*/  IMAD.WIDE.U32 R2, R2, 0x24924925, RZ ;  /* 0x2492492502027825 */ /* 0x001fc800078e00ff */
[----:B------:R-:W-:Y:S01]  /*4e00*/  IMAD R6, R3, -0x1c, R11 ;  /* 0xffffffe403067824 */ /* 0x000fe200078e020b */
[--C-:B------:R-:W-:Y:S01]  /*4e10*/  @P3 LOP3.LUT R0, R0, 0x1, R3.reuse, 0x78, !PT ;  /* 0x0000000100003812 */ /* 0x100fe200078e7803 */
[----:B------:R-:W-:Y:S01]  /*4e20*/  IMAD.MOV.U32 R2, RZ, RZ, -0x1 ;  /* 0xffffffffff027424 */ /* 0x000fe200078e00ff */
[----:B------:R-:W-:Y:S02]  /*4e30*/  PRMT R3, RZ, 0x7610, R3 ;  /* 0x00007610ff037816 */ /* 0x000fe40000000003 */
[----:B--2---:R-:W-:-:S04]  /*4e40*/  IADD3 R18, P4, R18, R20, RZ ;  /* 0x0000001412127210 */ /* 0x004fc80007f9e0ff */
[----:B------:R-:W-:Y:S01]  /*4e50*/  ISETP.GE.U32.AND P1, PT, R18, UR4, PT ;  /* 0x0000000412007c0c */ /* 0x000fe2000bf26070 */
[----:B------:R-:W-:-:S05]  /*4e60*/  IMAD.X R17, R17, 0x1, R23, P4 ;  /* 0x0000000111117824 */ /* 0x000fca00020e0617 */
[----:B------:R-:W-:-:S13]  /*4e70*/  ISETP.GE.U32.AND.EX P1, PT, R17, UR5, PT, P1 ;  /* 0x0000000511007c0c */ /* 0x000fda000bf26110 */
[----:B------:R-:W-:Y:S05]  /*4e80*/  @P1 BRA `(.L_x_117) ;  /* 0x0000000400601947 */ /* 0x000fea0003800000 */
[----:B------:R-:W0:Y:S01]  /*4e90*/  S2R R12, SR_CTAID.X ;  /* 0x00000000000c7919 */ /* 0x000e220000002500 */
[----:B------:R-:W-:Y:S01]  /*4ea0*/  ULDC.64 UR4, c[0x0][0x628] ;  /* 0x00018a0000047ab9 */ /* 0x000fe20000000a00 */
[----:B------:R-:W-:Y:S01]  /*4eb0*/  ULDC UR7, c[0x0][0x630] ;  /* 0x00018c0000077ab9 */ /* 0x000fe20000000800 */
[----:B------:R-:W-:Y:S01]  /*4ec0*/  ISETP.NE.U32.AND P1, PT, RZ, UR4, PT ;  /* 0x00000004ff007c0c */ /* 0x000fe2000bf25070 */
[----:B------:R-:W1:Y:S01]  /*4ed0*/  S2R R13, SR_CTAID.Y ;  /* 0x00000000000d7919 */ /* 0x000e620000002600 */
[----:B------:R-:W-:Y:S01]  /*4ee0*/  ULDC UR8, c[0x0][0x150] ;  /* 0x0000540000087ab9 */ /* 0x000fe20000000800 */
[----:B------:R-:W-:Y:S01]  /*4ef0*/  IMAD.MOV.U32 R2, RZ, RZ, R18 ;  /* 0x000000ffff027224 */ /* 0x000fe200078e0012 */
[----:B------:R-:W-:Y:S01]  /*4f00*/  ISETP.NE.AND.EX P1, PT, RZ, UR5, PT, P1 ;  /* 0x00000005ff007c0c */ /* 0x000fe2000bf25310 */
[----:B------:R-:W-:Y:S01]  /*4f10*/  IMAD.MOV.U32 R3, RZ, RZ, R17 ;  /* 0x000000ffff037224 */ /* 0x000fe200078e0011 */
[----:B0-----:R-:W-:-:S11]  /*4f20*/  I2FP.F32.U32 R14, R12 ;  /* 0x0000000c000e7245 */ /* 0x001fd60000201000 */
[----:B------:R-:W-:Y:S05]  /*4f30*/  @!P1 BRA `(.L_x_118) ;  /* 0x0000000000289947 */ /* 0x000fea0003800000 */
[----:B------:R-:W-:Y:S02]  /*4f40*/  ULDC UR6, c[0x0][0x634] ;  /* 0x00018d0000067ab9 */ /* 0x000fe40000000800 */
[----:B------:R-:W-:-:S05]  /*4f50*/  IADD3 R3, P1, R18, UR6, RZ ;  /* 0x0000000612037c10 */ /* 0x000fca000ff3e0ff */
[----:B------:R-:W-:-:S04]  /*4f60*/  IMAD.X R11, RZ, RZ, R17, P1 ;  /* 0x000000ffff0b7224 */ /* 0x000fc800008e0611 */
[----:B------:R-:W-:-:S04]  /*4f70*/  IMAD.WIDE.U32 R4, R11, UR4, RZ ;  /* 0x000000040b047c25 */ /* 0x000fc8000f8e00ff */
[----:B------:R-:W-:-:S04]  /*4f80*/  IMAD.WIDE.U32 R4, P1, R3, UR5, R4 ;  /* 0x0000000503047c25 */ /* 0x000fc8000f820004 */
[----:B------:R-:W-:-:S04]  /*4f90*/  IMAD.WIDE.U32 R2, R3, UR4, RZ ;  /* 0x0000000403027c25 */ /* 0x000fc8000f8e00ff */
[----:B------:R-:W-:Y:S01]  /*4fa0*/  IMAD.MOV.U32 R2, RZ, RZ, R5 ;  /* 0x000000ffff027224 */ /* 0x000fe200078e0005 */
[----:B------:R-:W-:Y:S01]  /*4fb0*/  IADD3 RZ, P3, R3, R4, RZ ;  /* 0x0000000403ff7210 */ /* 0x000fe20007f7e0ff */
[----:B------:R-:W-:-:S04]  /*4fc0*/  IMAD.X R3, RZ, RZ, RZ, P1 ;  /* 0x000000ffff037224 */ /* 0x000fc800008e06ff */
[----:B------:R-:W-:-:S08]  /*4fd0*/  IMAD.WIDE.U32.X R2, R11, UR5, R2, P3 ;  /* 0x000000050b027c25 */ /* 0x000fd000098e0402 */
.L_x_118:
[----:B------:R-:W0:Y:S01]  /*4fe0*/  LDC R21, c[0x0][0x65c] ;  /* 0x00019700ff157b82 */ /* 0x000e220000000800 */
[--C-:B------:R-:W-:Y:S01]  /*4ff0*/  SHF.R.U64 R11, R2, UR7, R3.reuse ;  /* 0x00000007020b7c19 */ /* 0x100fe20008001203 */
[----:B------:R-:W-:Y:S01]  /*5000*/  FMUL R14, R14, UR8 ;  /* 0x000000080e0e7c20 */ /* 0x000fe20008400000 */
[----:B------:R-:W-:Y:S01]  /*5010*/  SHF.R.U32.HI R2, RZ, UR7, R3 ;  /* 0x00000007ff027c19 */ /* 0x000fe20008011603 */
[----:B------:R-:W-:Y:S01]  /*5020*/  ULDC UR6, c[0x0][0x154] ;  /* 0x0000550000067ab9 */ /* 0x000fe20000000800 */
[----:B------:R-:W-:Y:S01]  /*5030*/  IADD3 R15, P1, RZ, -R11, RZ ;  /* 0x8000000bff0f7210 */ /* 0x000fe20007f3e0ff */
[----:B------:R-:W-:Y:S01]  /*5040*/  ULDC.64 UR4, c[0x0][0x620] ;  /* 0x0001880000047ab9 */ /* 0x000fe20000000a00 */
[----:B-1----:R-:W-:Y:S01]  /*5050*/  I2FP.F32.U32 R3, R13 ;  /* 0x0000000d00037245 */ /* 0x002fe20000201000 */
[----:B------:R-:W1:Y:S01]  /*5060*/  LDC R19, c[0x0][0x144] ;  /* 0x00005100ff137b82 */ /* 0x000e620000000800 */
[----:B------:R-:W2:Y:S01]  /*5070*/  F2I.U32.TRUNC.NTZ R14, R14 ;  /* 0x0000000e000e7305 */ /* 0x000ea2000020f000 */
[----:B------:R-:W-:-:S02]  /*5080*/  IMAD.X R2, RZ, RZ, ~R2, P1 ;  /* 0x000000ffff027224 */ /* 0x000fc400008e0e02 */
[----:B------:R-:W-:Y:S01]  /*5090*/  FMUL R4, R3, UR6 ;  /* 0x0000000603047c20 */ /* 0x000fe20008400000 */
[----:B------:R-:W-:Y:S01]  /*50a0*/  IMAD.MOV.U32 R3, RZ, RZ, R17 ;  /* 0x000000ffff037224 */ /* 0x000fe200078e0011 */
[----:B------:R-:W-:Y:S01]  /*50b0*/  ULDC.64 UR6, c[0x0][0x640] ;  /* 0x0001900000067ab9 */ /* 0x000fe20000000a00 */
[----:B------:R-:W-:Y:S01]  /*50c0*/  IMAD R2, R2, UR4, RZ ;  /* 0x0000000402027c24 */ /* 0x000fe2000f8e02ff */
[----:B------:R-:W4:Y:S01]  /*50d0*/  LDC R20, c[0x0][0x148] ;  /* 0x00005200ff147b82 */ /* 0x000f220000000800 */
[----:B------:R-:W-:Y:S01]  /*50e0*/  ISETP.NE.U32.AND P1, PT, RZ, UR6, PT ;  /* 0x00000006ff007c0c */ /* 0x000fe2000bf25070 */
[----:B------:R-:W3:Y:S01]  /*50f0*/  F2I.U32.TRUNC.NTZ R4, R4 ;  /* 0x0000000400047305 */ /* 0x000ee2000020f000 */
[----:B------:R-:W-:Y:S02]  /*5100*/  IMAD R5, R15, UR5, R2 ;  /* 0x000000050f057c24 */ /* 0x000fe4000f8e0202 */
[----:B------:R-:W-:Y:S01]  /*5110*/  IMAD.MOV.U32 R2, RZ, RZ, R18 ;  /* 0x000000ffff027224 */ /* 0x000fe200078e0012 */
[----:B------:R-:W-:-:S02]  /*5120*/  ISETP.NE.AND.EX P1, PT, RZ, UR7, PT, P1 ;  /* 0x00000007ff007c0c */ /* 0x000fc4000bf25310 */
[----:B0-----:R-:W-:Y:S01]  /*5130*/  ISETP.NE.AND P4, PT, R21, 0x1, PT ;  /* 0x000000011500780c */ /* 0x001fe20003f85270 */
[----:B------:R-:W-:Y:S01]  /*5140*/  IMAD.WIDE.U32 R2, R15, UR4, R2 ;  /* 0x000000040f027c25 */ /* 0x000fe2000f8e0002 */
[----:B------:R-:W-:-:S03]  /*5150*/  ULDC UR4, c[0x0][0x618] ;  /* 0x0001860000047ab9 */ /* 0x000fc60000000800 */
[----:B--2---:R-:W-:Y:S02]  /*5160*/  IMAD.MOV R14, RZ, RZ, -R14 ;  /* 0x000000ffff0e7224 */ /* 0x004fe400078e0a0e */
[----:B------:R-:W-:Y:S02]  /*5170*/  IMAD.IADD R3, R3, 0x1, R5 ;  /* 0x0000000103037824 */ /* 0x000fe400078e0205 */
[----:B-1----:R-:W-:-:S03]  /*5180*/  IMAD R12, R19, R14, R12 ;  /* 0x0000000e130c7224 */ /* 0x002fc600078e020c */
[--C-:B------:R-:W-:Y:S01]  /*5190*/  SHF.R.U64 R14, R2, UR4, R3.reuse ;  /* 0x00000004020e7c19 */ /* 0x100fe20008001203 */
[----:B---3--:R-:W-:Y:S01]  /*51a0*/  IMAD.MOV R2, RZ, RZ, -R4 ;  /* 0x000000ffff027224 */ /* 0x008fe200078e0a04 */
[----:B------:R-:W-:Y:S01]  /*51b0*/  SHF.R.U32.HI R3, RZ, UR4, R3 ;  /* 0x00000004ff037c19 */ /* 0x000fe20008011603 */
[----:B------:R-:W-:Y:S02]  /*51c0*/  ULDC UR4, c[0x0][0x608] ;  /* 0x0001820000047ab9 */ /* 0x000fe40000000800 */
[----:B----4-:R-:W-:Y:S01]  /*51d0*/  @P4 IMAD R12, R20, R2, R13 ;  /* 0x00000002140c4224 */ /* 0x010fe200078e020d */
[--C-:B------:R-:W-:Y:S02]  /*51e0*/  SHF.R.U64 R19, R14, UR4, R3.reuse ;  /* 0x000000040e137c19 */ /* 0x100fe40008001203 */
[----:B------:R-:W-:Y:S01]  /*51f0*/  SHF.R.U32.HI R2, RZ, UR4, R3 ;  /* 0x00000004ff027c19 */ /* 0x000fe20008011603 */
[----:B------:R-:W-:-:S03]  /*5200*/  ULDC UR4, c[0x0][0x658] ;  /* 0x0001960000047ab9 */ /* 0x000fc60000000800 */
[--C-:B------:R-:W-:Y:S02]  /*5210*/  SHF.R.U64 R13, R19, UR4, R2.reuse ;  /* 0x00000004130d7c19 */ /* 0x100fe40008001202 */
[----:B------:R-:W-:-:S03]  /*5220*/  SHF.R.U32.HI R2, RZ, UR4, R2 ;  /* 0x00000004ff027c19 */ /* 0x000fc60008011602 */
[----:B------:R-:W-:Y:S02]  /*5230*/  IMAD.MOV.U32 R4, RZ, RZ, R13 ;  /* 0x000000ffff047224 */ /* 0x000fe400078e000d */
[----:B------:R-:W-:Y:S01]  /*5240*/  IMAD.MOV.U32 R3, RZ, RZ, R2 ;  /* 0x000000ffff037224 */ /* 0x000fe200078e0002 */
[----:B------:R-:W-:Y:S06]  /*5250*/  @!P1 BRA `(.L_x_119) ;  /* 0x00000000002c9947 */ /* 0x000fec0003800000 */
        /* <DEDUP_REMOVED lines=9> */
[----:B------:R-:W-:-:S04]  /*52f0*/  IMAD.WIDE.U32.X R2, R15, UR7, R2, P3 ;  /* 0x000000070f027c25 */ /* 0x000fc800098e0402 */
[----:B------:R-:W-:-:S07]  /*5300*/  IMAD.MOV.U32 R4, RZ, RZ, R2 ;  /* 0x000000ffff047224 */ /* 0x000fce00078e0002 */
.L_x_119:
[----:B------:R-:W-:Y:S01]  /*5310*/  ULDC UR4, c[0x0][0x648] ;  /* 0x0001920000047ab9 */ /* 0x000fe20000000800 */
[----:B------:R-:W-:Y:S01]  /*5320*/  LOP3.LUT R2, R19, UR15, RZ, 0xc0, !PT ;  /* 0x0000000f13027c12 */ /* 0x000fe2000f8ec0ff */
[----:B------:R-:W-:Y:S01]  /*5330*/  ULDC UR5, c[0x0][0x610] ;  /* 0x0001840000057ab9 */ /* 0x000fe20000000800 */
[----:B------:R-:W-:Y:S01]  /*5340*/  SHF.R.U64 R3, R4, UR4, R3 ;  /* 0x0000000404037c19 */ /* 0x000fe20008001203 */
[----:B------:R-:W-:Y:S01]  /*5350*/  ULDC UR4, c[0x0][0x638] ;  /* 0x00018e0000047ab9 */ /* 0x000fe20000000800 */
[----:B------:R-:W-:-:S03]  /*5360*/  LOP3.LUT R14, R14, UR14, RZ, 0xc0, !PT ;  /* 0x0000000e0e0e7c12 */ /* 0x000fc6000f8ec0ff */
[----:B------:R-:W-:Y:S02]  /*5370*/  IMAD.MOV R4, RZ, RZ, -R3 ;  /* 0x000000ffff047224 */ /* 0x000fe400078e0a03 */
[----:B------:R-:W-:Y:S02]  /*5380*/  IMAD R3, R3, UR16, R2 ;  /* 0x0000001003037c24 */ /* 0x000fe4000f8e0202 */
[----:B------:R-:W-:Y:S01]  /*5390*/  IMAD R13, R4, UR4, R13 ;  /* 0x00000004040d7c24 */ /* 0x000fe2000f8e020d */
[----:B------:R-:W-:Y:S01]  /*53a0*/  ULDC UR4, c[0x0][0x600] ;  /* 0x0001800000047ab9 */ /* 0x000fe20000000800 */
[----:B------:R-:W-:Y:S02]  /*53b0*/  IMAD R12, R3, UR5, R12 ;  /* 0x00000005030c7c24 */ /* 0x000fe4000f8e020c */
[----:B------:R-:W-:Y:S02]  /*53c0*/  IMAD R13, R13, UR4, R14 ;  /* 0x000000040d0d7c24 */ /* 0x000fe4000f8e020e */
[----:B------:R-:W-:-:S02]  /*53d0*/  IMAD.MOV.U32 R3, RZ, RZ, 0x1 ;  /* 0x00000001ff037424 */ /* 0x000fc400078e00ff */
[----:B------:R-:W-:Y:S01]  /*53e0*/  IMAD.MOV.U32 R2, RZ, RZ, R11 ;  /* 0x000000ffff027224 */ /* 0x000fe200078e000b */
[----:B------:R-:W-:Y:S02]  /*53f0*/  SEL R22, R13, R12, !P4 ;  /* 0x0000000c0d167207 */ /* 0x000fe40006000000 */
[----:B------:R-:W-:-:S07]  /*5400*/  SEL R19, R12, R13, !P4 ;  /* 0x0000000d0c137207 */ /* 0x000fce0006000000 */
.L_x_117:
[----:B------:R-:W-:Y:S05]  /*5410*/  BSYNC B1 ;  /* 0x0000000000017941 */ /* 0x000fea0003800000 */
.L_x_116:
[----:B------:R-:W-:-:S13]  /*5420*/  LOP3.LUT P1, RZ, R3, 0xff, RZ, 0xc0, !PT ;  /* 0x000000ff03ff7812 */ /* 0x000fda000782c0ff */
[----:B------:R-:W-:Y:S05]  /*5430*/  @P1 BRA `(.L_x_120) ;  /* 0xfffffff4001c1947 */ /* 0x000fea000383ffff */
[----:B------:R-:W-:Y:S05]  /*5440*/  BSYNC B0 ;  /* 0x0000000000007941 */ /* 0x000fea0003800000 */
.L_x_108:
[----:B------:R-:W-:-:S03]  /*5450*/  UMOV UR4, 0xffffffff ;  /* 0xffffffff00047882 */ /* 0x000fc60000000000 */
[----:B------:R-:W-:Y:S05]  /*5460*/  BRA.DIV UR4, `(.L_x_121) ;  /* 0x0000001204a07947 */ /* 0x000fea000b800000 */
[----:B------:R-:W-:-:S13]  /*5470*/  ELECT P6, URZ, PT ;  /* 0x00000000003f782f */ /* 0x000fda00038c0000 */
.L_x_161:
[----:B------:R-:W-:Y:S04]  /*5480*/  BSSY B0, `(.L_x_122) ;  /* 0x0000103000007945 */ /* 0x000fe80003800000 */
[----:B------:R-:W-:Y:S05]  /*5490*/  @!P6 BRA `(.L_x_123) ;  /* 0x000000100004e947 */ /* 0x000fea0003800000 */
[----:B------:R-:W-:-:S04]  /*54a0*/  LOP3.LUT R16, R16, 0x2, RZ, 0xfc, !PT ;  /* 0x0000000210107812 */ /* 0x000fc800078efcff */
[----:B------:R-:W-:-:S13]  /*54b0*/  ISETP.NE.AND P0, PT, R16, 0x3, PT ;  /* 0x000000031000780c */ /* 0x000fda0003f05270 */
[----:B------:R-:W-:Y:S05]  /*54c0*/  @!P0 BRA `(.L_x_124) ;  /* 0x0000000000048947 */ /* 0x000fea0003800000 */
[----:B------:R-:W-:Y:S01]  /*54d0*/  BPT.TRAP 0x1 ;  /* 0x000000040000795c */ /* 0x000fe20000300000 */
.L_x_124:
[----:B------:R-:W0:Y:S01]  /*54e0*/  S2R R3, SR_CgaCtaId ;  /* 0x0000000000037919 */ /* 0x000e220000008800 */
[----:B------:R-:W-:-:S04]  /*54f0*/  MOV R2, 0x400 ;  /* 0x0000040000027802 */ /* 0x000fc80000000f00 */
[----:B0-----:R-:W-:Y:S02]  /*5500*/  LEA R3, R3, R2, 0x18 ;  /* 0x0000000203037211 */ /* 0x001fe400078ec0ff */
[----:B------:R-:W-:-:S03]  /*5510*/  SHF.L.U32 R2, R0, 0x1f, RZ ;  /* 0x0000001f00027819 */ /* 0x000fc600000006ff */
[----:B------:R-:W-:-:S04]  /*5520*/  VIADD R3, R3, 0xe0 ;  /* 0x000000e003037836 */ /* 0x000fc80000000000 */
[C---:B------:R-:W-:Y:S02]  /*5530*/  IMAD R7, R6.reuse, 0x8, R3 ;  /* 0x0000000806077824 */ /* 0x040fe400078e0203 */
[----:B------:R-:W-:Y:S02]  /*5540*/  VIADD R6, R6, 0x1 ;  /* 0x0000000106067836 */ /* 0x000fe40000000000 */
[----:B------:R-:W0:Y:S03]  /*5550*/  SYNCS.PHASECHK.TRANS64.TRYWAIT P0, [R7+URZ], R2 ;  /* 0x00000002070075a7 */ /* 0x000e26000800017f */
[----:B------:R-:W-:-:S04]  /*5560*/  ISETP.NE.AND P1, PT, R6, 0x1c, PT ;  /* 0x0000001c0600780c */ /* 0x000fc80003f25270 */
[----:B------:R-:W-:Y:S02]  /*5570*/  SEL R5, RZ, 0x1, P1 ;  /* 0x00000001ff057807 */ /* 0x000fe40000800000 */
[----:B------:R-:W-:Y:S02]  /*5580*/  SEL R6, R6, RZ, P1 ;  /* 0x000000ff06067207 */ /* 0x000fe40000800000 */
[----:B------:R-:W-:-:S03]  /*5590*/  LOP3.LUT R5, R0, R5, RZ, 0x3c, !PT ;  /* 0x0000000500057212 */ /* 0x000fc600078e3cff */
[----:B------:R-:W-:Y:S01]  /*55a0*/  IMAD R9, R6, 0x8, R3 ;  /* 0x0000000806097824 */ /* 0x000fe200078e0203 */
[----:B------:R-:W-:Y:S01]  /*55b0*/  SHF.L.U32 R4, R5, 0x1f, RZ ;  /* 0x0000001f05047819 */ /* 0x000fe200000006ff */
[----:B0-----:R-:W-:Y:S06]  /*55c0*/  @!P0 BRA `(.L_x_125) ;  /* 0x0000001000688947 */ /* 0x001fec0003800000 */
.L_x_162:
[----:B------:R-:W1:Y:S01]  /*55d0*/  SYNCS.PHASECHK.TRANS64.TRYWAIT P0, [R9+URZ], R4 ;  /* 0x00000004090075a7 */ /* 0x000e62000800017f */
[----:B------:R-:W-:-:S05]  /*55e0*/  VIADD R0, R6, 0x1 ;  /* 0x0000000106007836 */ /* 0x000fca0000000000 */
[----:B------:R-:W-:-:S04]  /*55f0*/  ISETP.NE.AND P1, PT, R0, 0x1c, PT ;  /* 0x0000001c0000780c */ /* 0x000fc80003f25270 */
[----:B0-----:R-:W-:Y:S02]  /*5600*/  SEL R2, RZ, 0x1, P1 ;  /* 0x00000001ff027807 */ /* 0x001fe40000800000 */
[----:B------:R-:W-:Y:S02]  /*5610*/  SEL R0, R0, RZ, P1 ;  /* 0x000000ff00007207 */ /* 0x000fe40000800000 */
[----:B------:R-:W-:-:S03]  /*5620*/  LOP3.LUT R7, R5, R2, RZ, 0x3c, !PT ;  /* 0x0000000205077212 */ /* 0x000fc600078e3cff */
[----:B------:R-:W-:Y:S01]  /*5630*/  IMAD R6, R0, 0x8, R3 ;  /* 0x0000000800067824 */ /* 0x000fe200078e0203 */
[----:B------:R-:W-:Y:S01]  /*5640*/  SHF.L.U32 R5, R7, 0x1f, RZ ;  /* 0x0000001f07057819 */ /* 0x000fe200000006ff */
[----:B-1----:R-:W-:Y:S06]  /*5650*/  @!P0 BRA `(.L_x_126) ;  /* 0x0000001000588947 */ /* 0x002fec0003800000 */
.L_x_163:
[----:B------:R-:W1:Y:S01]  /*5660*/  SYNCS.PHASECHK.TRANS64.TRYWAIT P0, [R6+URZ], R5 ;  /* 0x00000005060075a7 */ /* 0x000e62000800017f */
[----:B------:R-:W-:-:S05]  /*5670*/  VIADD R0, R0, 0x1 ;  /* 0x0000000100007836 */ /* 0x000fca0000000000 */
[----:B------:R-:W-:-:S04]  /*5680*/  ISETP.NE.AND P1, PT, R0, 0x1c, PT ;  /* 0x0000001c0000780c */ /* 0x000fc80003f25270 */
[----:B------:R-:W-:Y:S02]  /*5690*/  SEL R2, RZ, 0x1, P1 ;  /* 0x00000001ff027807 */ /* 0x000fe40000800000 */
[----:B------:R-:W-:Y:S02]  /*56a0*/  SEL R0, R0, RZ, P1 ;  /* 0x000000ff00007207 */ /* 0x000fe40000800000 */
[----:B------:R-:W-:-:S03]  /*56b0*/  LOP3.LUT R7, R7, R2, RZ, 0x3c, !PT ;  /* 0x0000000207077212 */ /* 0x000fc600078e3cff */
[----:B0-----:R-:W-:Y:S01]  /*56c0*/  IMAD R9, R0, 0x8, R3 ;  /* 0x0000000800097824 */ /* 0x001fe200078e0203 */
[----:B------:R-:W-:Y:S01]  /*56d0*/  SHF.L.U32 R4, R7, 0x1f, RZ ;  /* 0x0000001f07047819 */ /* 0x000fe200000006ff */
[----:B-1----:R-:W-:Y:S06]  /*56e0*/  @!P0 BRA `(.L_x_127) ;  /* 0x0000001000488947 */ /* 0x002fec0003800000 */
.L_x_164:
        /* <DEDUP_REMOVED lines=9> */
.L_x_165:
        /* <DEDUP_REMOVED lines=9> */
.L_x_166:
        /* <DEDUP_REMOVED lines=9> */
.L_x_167:
        /* <DEDUP_REMOVED lines=9> */
.L_x_168:
        /* <DEDUP_REMOVED lines=9> */
.L_x_169:
        /* <DEDUP_REMOVED lines=9> */
.L_x_170:
        /* <DEDUP_REMOVED lines=9> */
.L_x_171:
        /* <DEDUP_REMOVED lines=9> */
.L_x_172:
        /* <DEDUP_REMOVED lines=9> */
.L_x_173:
        /* <DEDUP_REMOVED lines=9> */
.L_x_174:
        /* <DEDUP_REMOVED lines=9> */
.L_x_175:
        /* <DEDUP_REMOVED lines=9> */
.L_x_176:
        /* <DEDUP_REMOVED lines=9> */
.L_x_177:
        /* <DEDUP_REMOVED lines=9> */
.L_x_178:
        /* <DEDUP_REMOVED lines=9> */
.L_x_179:
        /* <DEDUP_REMOVED lines=9> */
.L_x_180:
        /* <DEDUP_REMOVED lines=9> */
.L_x_181:
        /* <DEDUP_REMOVED lines=9> */
.L_x_182:
        /* <DEDUP_REMOVED lines=9> */
.L_x_183:
        /* <DEDUP_REMOVED lines=9> */
.L_x_184:
        /* <DEDUP_REMOVED lines=9> */
.L_x_185:
        /* <DEDUP_REMOVED lines=9> */
.L_x_186:
        /* <DEDUP_REMOVED lines=9> */
.L_x_187:
[----:B------:R-:W1:Y:S01]  /*63e0*/  SYNCS.PHASECHK.TRANS64.TRYWAIT P0, [R6+URZ], R5 ;  /* 0x00000005060075a7 */ /* 0x000e62000800017f */
[----:B------:R-:W-:-:S05]  /*63f0*/  VIADD R0, R0, 0x1 ;  /* 0x0000000100007836 */ /* 0x000fca0000000000 */
[----:B------:R-:W-:-:S04]  /*6400*/  ISETP.NE.AND P1, PT, R0, 0x1c, PT ;  /* 0x0000001c0000780c */ /* 0x000fc80003f25270 */
[----:B------:R-:W-:Y:S02]  /*6410*/  SEL R2, RZ, 0x1, P1 ;  /* 0x00000001ff027807 */ /* 0x000fe40000800000 */
[----:B------:R-:W-:Y:S02]  /*6420*/  SEL R0, R0, RZ, P1 ;  /* 0x000000ff00007207 */ /* 0x000fe40000800000 */
[----:B------:R-:W-:Y:S01]  /*6430*/  LOP3.LUT R2, R7, R2, RZ, 0x3c, !PT ;  /* 0x0000000207027212 */ /* 0x000fe200078e3cff */
[----:B-1----:R-:W-:Y:S06]  /*6440*/  @!P0 BRA `(.L_x_151) ;  /* 0x0000000800d08947 */ /* 0x002fec0003800000 */
.L_x_188:
[----:B------:R-:W-:Y:S01]  /*6450*/  IMAD R3, R0, 0x8, R3 ;  /* 0x0000000800037824 */ /* 0x000fe200078e0203 */
[----:B------:R-:W-:-:S07]  /*6460*/  SHF.L.U32 R0, R2, 0x1f, RZ ;  /* 0x0000001f02007819 */ /* 0x000fce00000006ff */
.L_x_152:
[----:B--2---:R2:W4:Y:S02]  /*6470*/  SYNCS.PHASECHK.TRANS64.TRYWAIT P0, [R3+URZ], R0 ;  /* 0x00000000030075a7 */ /* 0x004524000800017f */
[----:B----4-:R-:W-:Y:S05]  /*6480*/  @!P0 NANOSLEEP.SYNCS 0x989680 ;  /* 0x009896800000895d */ /* 0x010fea0003900000 */
[----:B------:R-:W4:Y:S02]  /*6490*/  @!P0 SYNCS.PHASECHK.TRANS64 P0, [R3+URZ], R0 ;  /* 0x00000000030085a7 */ /* 0x000f24000800007f */
[----:B----4-:R-:W-:Y:S05]  /*64a0*/  @!P0 BRA `(.L_x_152) ;  /* 0xfffffffc00f08947 */ /* 0x010fea000383ffff */
.L_x_123:
[----:B------:R-:W-:Y:S05]  /*64b0*/  BSYNC B0 ;  /* 0x0000000000007941 */ /* 0x000fea0003800000 */
.L_x_122:
[----:B------:R-:W-:Y:S05]  /*64c0*/  EXIT ;  /* 0x000000000000794d */ /* 0x000fea0003800000 */
.L_x_20:
[----:B-1----:R1:W2:Y:S02]  /*64d0*/  SYNCS.PHASECHK.TRANS64.TRYWAIT P0, [R64+URZ], R3 ;  /* 0x00000003400075a7 */ /* 0x0022a4000800017f */
[----:B--2---:R-:W-:Y:S05]  /*64e0*/  @!P0 NANOSLEEP.SYNCS 0x989680 ;  /* 0x009896800000895d */ /* 0x004fea0003900000 */
[----:B------:R-:W2:Y:S02]  /*64f0*/  @!P0 SYNCS.PHASECHK.TRANS64 P0, [R64+URZ], R3 ;  /* 0x00000003400085a7 */ /* 0x000ea4000800007f */
[----:B--2---:R-:W-:Y:S05]  /*6500*/  @!P0 BRA `(.L_x_20) ;  /* 0xfffffffc00f08947 */ /* 0x004fea000383ffff */
[----:B------:R-:W-:Y:S05]  /*6510*/  BRA `(.L_x_153) ;  /* 0xffffffb4003c7947 */ /* 0x000fea000383ffff */
.L_x_25:
[----:B--2---:R2:W3:Y:S02]  /*6520*/  SYNCS.PHASECHK.TRANS64.TRYWAIT P1, [R3+URZ], R0 ;  /* 0x00000000030075a7 */ /* 0x0044e4000802017f */
[----:B---3--:R-:W-:Y:S05]  /*6530*/  @!P1 NANOSLEEP.SYNCS 0x989680 ;  /* 0x009896800000995d */ /* 0x008fea0003900000 */
[----:B------:R-:W3:Y:S02]  /*6540*/  @!P1 SYNCS.PHASECHK.TRANS64 P1, [R3+URZ], R0 ;  /* 0x00000000030095a7 */ /* 0x000ee4000802007f */
[----:B---3--:R-:W-:Y:S05]  /*6550*/  @!P1 BRA `(.L_x_25) ;  /* 0xfffffffc00f09947 */ /* 0x008fea000383ffff */
[----:B------:R-:W-:Y:S05]  /*6560*/  BRA `(.L_x_24) ;  /* 0xffffffb400a47947 */ /* 0x000fea000383ffff */
.L_x_30:
[----:B--2---:R-:W-:-:S04]  /*6570*/  IMAD.U32 R5, RZ, RZ, UR4 ;  /* 0x00000004ff057e24 */ /* 0x004fc8000f8e00ff */
[----:B------:R2:W3:Y:S03]  /*6580*/  SYNCS.PHASECHK.TRANS64.TRYWAIT P1, [R5+URZ], R4 ;  /* 0x00000004050075a7 */ /* 0x0004e6000802017f */
[----:B---3--:R-:W-:Y:S05]  /*6590*/  @!P1 NANOSLEEP.SYNCS 0x989680 ;  /* 0x009896800000995d */ /* 0x008fea0003900000 */
[----:B------:R-:W3:Y:S02]  /*65a0*/  @!P1 SYNCS.PHASECHK.TRANS64 P1, [R5+URZ], R4 ;  /* 0x00000004050095a7 */ /* 0x000ee4000802007f */
[----:B---3--:R-:W-:Y:S05]  /*65b0*/  @!P1 BRA `(.L_x_30) ;  /* 0xfffffffc00ec9947 */ /* 0x008fea000383ffff */
[----:B------:R-:W-:Y:S05]  /*65c0*/  BRA `(.L_x_29) ;  /* 0xffffffb8001c7947 */ /* 0x000fea000383ffff */
.L_x_36:
[----:B-1----:R1:W2:Y:S02]  /*65d0*/  SYNCS.PHASECHK.TRANS64.TRYWAIT P0, [R64+URZ+0x10], R3 ;  /* 0x00001003400075a7 */ /* 0x0022a4000800017f */
[----:B--2---:R-:W-:Y:S05]  /*65e0*/  @!P0 NANOSLEEP.SYNCS 0x989680 ;  /* 0x009896800000895d */ /* 0x004fea0003900000 */
[----:B------:R-:W2:Y:S02]  /*65f0*/  @!P0 SYNCS.PHASECHK.TRANS64 P0, [R64+URZ+0x10], R3 ;  /* 0x00001003400085a7 */ /* 0x000ea4000800007f */
[----:B--2---:R-:W-:Y:S05]  /*6600*/  @!P0 BRA `(.L_x_36) ;  /* 0xfffffffc00f08947 */ /* 0x004fea000383ffff */
[----:B------:R-:W-:Y:S05]  /*6610*/  BRA `(.L_x_154) ;  /* 0xffffffbc00287947 */ /* 0x000fea000383ffff */
.L_x_109:
[----:B------:R-:W-:Y:S01]  /*6620*/  BSSY B1, `(.L_x_155) ;  /* 0x0000006000017945 */ /* 0x000fe20003800000 */
[----:B------:R-:W-:-:S07]  /*6630*/  IMAD.MOV.U32 R15, RZ, RZ, -0x1 ;  /* 0xffffffffff0f7424 */ /* 0x000fce00078e00ff */
[----:B---3-5:R-:W-:Y:S05]  /*6640*/  WARPSYNC.COLLECTIVE R15, `(.L_x_156) ;  /* 0x000000000f0c7348 */ /* 0x028fea0003c00000 */
[----:B------:R-:W-:Y:S02]  /*6650*/  ELECT P6, UR62, PT ;  /* 0x00000000003e782f */ /* 0x000fe400038c0000 */
[----:B------:R-:W-:Y:S01]  /*6660*/  MOV R14, UR62 ;  /* 0x0000003e000e7c02 */ /* 0x000fe20008000f00 */
[----:B---3-5:R-:W-:Y:S10]  /*6670*/  ENDCOLLECTIVE ;  /* 0x000000000000791b */ /* 0x028ff40003800000 */
.L_x_156:
[----:B------:R-:W-:Y:S05]  /*6680*/  BSYNC B1 ;  /* 0x0000000000017941 */ /* 0x000fea0003800000 */
.L_x_155:
[----:B------:R-:W-:Y:S05]  /*6690*/  BRA `(.L_x_157) ;  /* 0xffffffe000907947 */ /* 0x000fea000383ffff */
.L_x_112:
[----:B0-----:R0:W1:Y:S02]  /*66a0*/  SYNCS.PHASECHK.TRANS64.TRYWAIT P1, [R12+URZ+0xe0], R5 ;  /* 0x0000e0050c0075a7 */ /* 0x001064000802017f */
[----:B-1----:R-:W-:Y:S05]  /*66b0*/  @!P1 NANOSLEEP.SYNCS 0x989680 ;  /* 0x009896800000995d */ /* 0x002fea0003900000 */
[----:B------:R-:W1:Y:S02]  /*66c0*/  @!P1 SYNCS.PHASECHK.TRANS64 P1, [R12+URZ+0xe0], R5 ;  /* 0x0000e0050c0095a7 */ /* 0x000e64000802007f */
[----:B-1----:R-:W-:Y:S05]  /*66d0*/  @!P1 BRA `(.L_x_112) ;  /* 0xfffffffc00f09947 */ /* 0x002fea000383ffff */
[----:B------:R-:W-:Y:S05]  /*66e0*/  BRA `(.L_x_158) ;  /* 0xffffffe000cc7947 */ /* 0x000fea000383ffff */
.L_x_121:
[----:B------:R-:W-:Y:S01]  /*66f0*/  BSSY B0, `(.L_x_159) ;  /* 0x0000006000007945 */ /* 0x000fe20003800000 */
[----:B------:R-:W-:-:S07]  /*6700*/  IMAD.MOV.U32 R15, RZ, RZ, -0x1 ;  /* 0xffffffffff0f7424 */ /* 0x000fce00078e00ff */
[----:B---3-5:R-:W-:Y:S05]  /*6710*/  WARPSYNC.COLLECTIVE R15, `(.L_x_160) ;  /* 0x000000000f0c7348 */ /* 0x028fea0003c00000 */
[----:B------:R-:W-:Y:S02]  /*6720*/  ELECT P6, UR62, PT ;  /* 0x00000000003e782f */ /* 0x000fe400038c0000 */
[----:B------:R-:W-:Y:S01]  /*6730*/  MOV R14, UR62 ;  /* 0x0000003e000e7c02 */ /* 0x000fe20008000f00 */
[----:B---3-5:R-:W-:Y:S10]  /*6740*/  ENDCOLLECTIVE ;  /* 0x000000000000791b */ /* 0x028ff40003800000 */
.L_x_160:
[----:B------:R-:W-:Y:S05]  /*6750*/  BSYNC B0 ;  /* 0x0000000000007941 */ /* 0x000fea0003800000 */
.L_x_159:
[----:B------:R-:W-:Y:S05]  /*6760*/  BRA `(.L_x_161) ;  /* 0xffffffec00447947 */ /* 0x000fea000383ffff */
.L_x_125:
[----:B0-----:R0:W1:Y:S02]  /*6770*/  SYNCS.PHASECHK.TRANS64.TRYWAIT P0, [R7+URZ], R2 ;  /* 0x00000002070075a7 */ /* 0x001064000800017f */
[----:B-1----:R-:W-:Y:S05]  /*6780*/  @!P0 NANOSLEEP.SYNCS 0x989680 ;  /* 0x009896800000895d */ /* 0x002fea0003900000 */
[----:B------:R-:W1:Y:S02]  /*6790*/  @!P0 SYNCS.PHASECHK.TRANS64 P0, [R7+URZ], R2 ;  /* 0x00000002070085a7 */ /* 0x000e64000800007f */
[----:B-1----:R-:W-:Y:S05]  /*67a0*/  @!P0 BRA `(.L_x_125) ;  /* 0xfffffffc00f08947 */ /* 0x002fea000383ffff */
[----:B------:R-:W-:Y:S05]  /*67b0*/  BRA `(.L_x_162) ;  /* 0xffffffec00847947 */ /* 0x000fea000383ffff */
.L_x_126:
[----:B0-----:R0:W1:Y:S02]  /*67c0*/  SYNCS.PHASECHK.TRANS64.TRYWAIT P0, [R9+URZ], R4 ;  /* 0x00000004090075a7 */ /* 0x001064000800017f */
[----:B-1----:R-:W-:Y:S05]  /*67d0*/  @!P0 NANOSLEEP.SYNCS 0x989680 ;  /* 0x009896800000895d */ /* 0x002fea0003900000 */
[----:B------:R-:W1:Y:S02]  /*67e0*/  @!P0 SYNCS.PHASECHK.TRANS64 P0, [R9+URZ], R4 ;  /* 0x00000004090085a7 */ /* 0x000e64000800007f */
[----:B-1----:R-:W-:Y:S05]  /*67f0*/  @!P0 BRA `(.L_x_126) ;  /* 0xfffffffc00f08947 */ /* 0x002fea000383ffff */
[----:B------:R-:W-:Y:S05]  /*6800*/  BRA `(.L_x_163) ;  /* 0xffffffec00947947 */ /* 0x000fea000383ffff */
.L_x_127:
[----:B0-----:R0:W1:Y:S02]  /*6810*/  SYNCS.PHASECHK.TRANS64.TRYWAIT P0, [R6+URZ], R5 ;  /* 0x00000005060075a7 */ /* 0x001064000800017f */
[----:B-1----:R-:W-:Y:S05]  /*6820*/  @!P0 NANOSLEEP.SYNCS 0x989680 ;  /* 0x009896800000895d */ /* 0x002fea0003900000 */
[----:B------:R-:W1:Y:S02]  /*6830*/  @!P0 SYNCS.PHASECHK.TRANS64 P0, [R6+URZ], R5 ;  /* 0x00000005060085a7 */ /* 0x000e64000800007f */
[----:B-1----:R-:W-:Y:S05]  /*6840*/  @!P0 BRA `(.L_x_127) ;  /* 0xfffffffc00f08947 */ /* 0x002fea000383ffff */
[----:B------:R-:W-:Y:S05]  /*6850*/  BRA `(.L_x_164) ;  /* 0xffffffec00a47947 */ /* 0x000fea000383ffff */
.L_x_128:
[----:B0-----:R0:W1:Y:S02]  /*6860*/  SYNCS.PHASECHK.TRANS64.TRYWAIT P0, [R9+URZ], R4 ;  /* 0x00000004090075a7 */ /* 0x001064000800017f */
[----:B-1----:R-:W-:Y:S05]  /*6870*/  @!P0 NANOSLEEP.SYNCS 0x989680 ;  /* 0x009896800000895d */ /* 0x002fea0003900000 */
[----:B------:R-:W1:Y:S02]  /*6880*/  @!P0 SYNCS.PHASECHK.TRANS64 P0, [R9+URZ], R4 ;  /* 0x00000004090085a7 */ /* 0x000e64000800007f */
[----:B-1----:R-:W-:Y:S05]  /*6890*/  @!P0 BRA `(.L_x_128) ;  /* 0xfffffffc00f08947 */ /* 0x002fea000383ffff */
[----:B------:R-:W-:Y:S05]  /*68a0*/  BRA `(.L_x_165) ;  /* 0xffffffec00b47947 */ /* 0x000fea000383ffff */
.L_x_129:
[----:B0-----:R0:W1:Y:S02]  /*68b0*/  SYNCS.PHASECHK.TRANS64.TRYWAIT P0, [R6+URZ], R5 ;  /* 0x00000005060075a7 */ /* 0x001064000800017f */
[----:B-1----:R-:W-:Y:S05]  /*68c0*/  @!P0 NANOSLEEP.SYNCS 0x989680 ;  /* 0x009896800000895d */ /* 0x002fea0003900000 */
[----:B------:R-:W1:Y:S02]  /*68d0*/  @!P0 SYNCS.PHASECHK.TRANS64 P0, [R6+URZ], R5 ;  /* 0x00000005060085a7 */ /* 0x000e64000800007f */
[----:B-1----:R-:W-:Y:S05]  /*68e0*/  @!P0 BRA `(.L_x_129) ;  /* 0xfffffffc00f08947 */ /* 0x002fea000383ffff */
[----:B------:R-:W-:Y:S05]  /*68f0*/  BRA `(.L_x_166) ;  /* 0xffffffec00c47947 */ /* 0x000fea000383ffff */
.L_x_130:
[----:B0-----:R0:W1:Y:S02]  /*6900*/  SYNCS.PHASECHK.TRANS64.TRYWAIT P0, [R9+URZ], R4 ;  /* 0x00000004090075a7 */ /* 0x001064000800017f */
[----:B-1----:R-:W-:Y:S05]  /*6910*/  @!P0 NANOSLEEP.SYNCS 0x989680 ;  /* 0x009896800000895d */ /* 0x002fea0003900000 */
[----:B------:R-:W1:Y:S02]  /*6920*/  @!P0 SYNCS.PHASECHK.TRANS64 P0, [R9+URZ], R4 ;  /* 0x00000004090085a7 */ /* 0x000e64000800007f */
[----:B-1----:R-:W-:Y:S05]  /*6930*/  @!P0 BRA `(.L_x_130) ;  /* 0xfffffffc00f08947 */ /* 0x002fea000383ffff */
[----:B------:R-:W-:Y:S05]  /*6940*/  BRA `(.L_x_167) ;  /* 0xffffffec00d47947 */ /* 0x000fea000383ffff */
.L_x_131:
[----:B0-----:R0:W1:Y:S02]  /*6950*/  SYNCS.PHASECHK.TRANS64.TRYWAIT P0, [R6+URZ], R5 ;  /* 0x00000005060075a7 */ /* 0x001064000800017f */
[----:B-1----:R-:W-:Y:S05]  /*6960*/  @!P0 NANOSLEEP.SYNCS 0x989680 ;  /* 0x009896800000895d */ /* 0x002fea0003900000 */
[----:B------:R-:W1:Y:S02]  /*6970*/  @!P0 SYNCS.PHASECHK.TRANS64 P0, [R6+URZ], R5 ;  /* 0x00000005060085a7 */ /* 0x000e64000800007f */
[----:B-1----:R-:W-:Y:S05]  /*6980*/  @!P0 BRA `(.L_x_131) ;  /* 0xfffffffc00f08947 */ /* 0x002fea000383ffff */
[----:B------:R-:W-:Y:S05]  /*6990*/  BRA `(.L_x_168) ;  /* 0xffffffec00e47947 */ /* 0x000fea000383ffff */
.L_x_132:
[----:B0-----:R0:W1:Y:S02]  /*69a0*/  SYNCS.PHASECHK.TRANS64.TRYWAIT P0, [R9+URZ], R4 ;  /* 0x00000004090075a7 */ /* 0x001064000800017f */
[----:B-1----:R-:W-:Y:S05]  /*69b0*/  @!P0 NANOSLEEP.SYNCS 0x989680 ;  /* 0x009896800000895d */ /* 0x002fea0003900000 */
[----:B------:R-:W1:Y:S02]  /*69c0*/  @!P0 SYNCS.PHASECHK.TRANS64 P0, [R9+URZ], R4 ;  /* 0x00000004090085a7 */ /* 0x000e64000800007f */
[----:B-1----:R-:W-:Y:S05]  /*69d0*/  @!P0 BRA `(.L_x_132) ;  /* 0xfffffffc00f08947 */ /* 0x002fea000383ffff */
[----:B------:R-:W-:Y:S05]  /*69e0*/  BRA `(.L_x_169) ;  /* 0xffffffec00f47947 */ /* 0x000fea000383ffff */
.L_x_133:
[----:B0-----:R0:W1:Y:S02]  /*69f0*/  SYNCS.PHASECHK.TRANS64.TRYWAIT P0, [R6+URZ], R5 ;  /* 0x00000005060075a7 */ /* 0x001064000800017f */
[----:B-1----:R-:W-:Y:S05]  /*6a00*/  @!P0 NANOSLEEP.SYNCS 0x989680 ;  /* 0x009896800000895d */ /* 0x002fea0003900000 */
[----:B------:R-:W1:Y:S02]  /*6a10*/  @!P0 SYNCS.PHASECHK.TRANS64 P0, [R6+URZ], R5 ;  /* 0x00000005060085a7 */ /* 0x000e64000800007f */
[----:B-1----:R-:W-:Y:S05]  /*6a20*/  @!P0 BRA `(.L_x_133) ;  /* 0xfffffffc00f08947 */ /* 0x002fea000383ffff */
[----:B------:R-:W-:Y:S05]  /*6a30*/  BRA `(.L_x_170) ;  /* 0xfffffff000047947 */ /* 0x000fea000383ffff */
.L_x_134:
[----:B0-----:R0:W1:Y:S02]  /*6a40*/  SYNCS.PHASECHK.TRANS64.TRYWAIT P0, [R9+URZ], R4 ;  /* 0x00000004090075a7 */ /* 0x001064000800017f */
[----:B-1----:R-:W-:Y:S05]  /*6a50*/  @!P0 NANOSLEEP.SYNCS 0x989680 ;  /* 0x009896800000895d */ /* 0x002fea0003900000 */
[----:B------:R-:W1:Y:S02]  /*6a60*/  @!P0 SYNCS.PHASECHK.TRANS64 P0, [R9+URZ], R4 ;  /* 0x00000004090085a7 */ /* 0x000e64000800007f */
[----:B-1----:R-:W-:Y:S05]  /*6a70*/  @!P0 BRA `(.L_x_134) ;  /* 0xfffffffc00f08947 */ /* 0x002fea000383ffff */
[----:B------:R-:W-:Y:S05]  /*6a80*/  BRA `(.L_x_171) ;  /* 0xfffffff000147947 */ /* 0x000fea000383ffff */
.L_x_135:
[----:B0-----:R0:W1:Y:S02]  /*6a90*/  SYNCS.PHASECHK.TRANS64.TRYWAIT P0, [R6+URZ], R5 ;  /* 0x00000005060075a7 */ /* 0x001064000800017f */
[----:B-1----:R-:W-:Y:S05]  /*6aa0*/  @!P0 NANOSLEEP.SYNCS 0x989680 ;  /* 0x009896800000895d */ /* 0x002fea0003900000 */
[----:B------:R-:W1:Y:S02]  /*6ab0*/  @!P0 SYNCS.PHASECHK.TRANS64 P0, [R6+URZ], R5 ;  /* 0x00000005060085a7 */ /* 0x000e64000800007f */
[----:B-1----:R-:W-:Y:S05]  /*6ac0*/  @!P0 BRA `(.L_x_135) ;  /* 0xfffffffc00f08947 */ /* 0x002fea000383ffff */
[----:B------:R-:W-:Y:S05]  /*6ad0*/  BRA `(.L_x_172) ;  /* 0xfffffff000247947 */ /* 0x000fea000383ffff */
.L_x_136:
[----:B0-----:R0:W1:Y:S02]  /*6ae0*/  SYNCS.PHASECHK.TRANS64.TRYWAIT P0, [R9+URZ], R4 ;  /* 0x00000004090075a7 */ /* 0x001064000800017f */
[----:B-1----:R-:W-:Y:S05]  /*6af0*/  @!P0 NANOSLEEP.SYNCS 0x989680 ;  /* 0x009896800000895d */ /* 0x002fea0003900000 */
[----:B------:R-:W1:Y:S02]  /*6b00*/  @!P0 SYNCS.PHASECHK.TRANS64 P0, [R9+URZ], R4 ;  /* 0x00000004090085a7 */ /* 0x000e64000800007f */
[----:B-1----:R-:W-:Y:S05]  /*6b10*/  @!P0 BRA `(.L_x_136) ;  /* 0xfffffffc00f08947 */ /* 0x002fea000383ffff */
[----:B------:R-:W-:Y:S05]  /*6b20*/  BRA `(.L_x_173) ;  /* 0xfffffff000347947 */ /* 0x000fea000383ffff */
.L_x_137:
[----:B0-----:R0:W1:Y:S02]  /*6b30*/  SYNCS.PHASECHK.TRANS64.TRYWAIT P0, [R6+URZ], R5 ;  /* 0x00000005060075a7 */ /* 0x001064000800017f */
[----:B-1----:R-:W-:Y:S05]  /*6b40*/  @!P0 NANOSLEEP.SYNCS 0x989680 ;  /* 0x009896800000895d */ /* 0x002fea0003900000 */
[----:B------:R-:W1:Y:S02]  /*6b50*/  @!P0 SYNCS.PHASECHK.TRANS64 P0, [R6+URZ], R5 ;  /* 0x00000005060085a7 */ /* 0x000e64000800007f */
[----:B-1----:R-:W-:Y:S05]  /*6b60*/  @!P0 BRA `(.L_x_137) ;  /* 0xfffffffc00f08947 */ /* 0x002fea000383ffff */
[----:B------:R-:W-:Y:S05]  /*6b70*/  BRA `(.L_x_174) ;  /* 0xfffffff000447947 */ /* 0x000fea000383ffff */
.L_x_138:
[----:B0-----:R0:W1:Y:S02]  /*6b80*/  SYNCS.PHASECHK.TRANS64.TRYWAIT P0, [R9+URZ], R4 ;  /* 0x00000004090075a7 */ /* 0x001064000800017f */
[----:B-1----:R-:W-:Y:S05]  /*6b90*/  @!P0 NANOSLEEP.SYNCS 0x989680 ;  /* 0x009896800000895d */ /* 0x002fea0003900000 */
[----:B------:R-:W1:Y:S02]  /*6ba0*/  @!P0 SYNCS.PHASECHK.TRANS64 P0, [R9+URZ], R4 ;  /* 0x00000004090085a7 */ /* 0x000e64000800007f */
[----:B-1----:R-:W-:Y:S05]  /*6bb0*/  @!P0 BRA `(.L_x_138) ;  /* 0xfffffffc00f08947 */ /* 0x002fea000383ffff */
[----:B------:R-:W-:Y:S05]  /*6bc0*/  BRA `(.L_x_175) ;  /* 0xfffffff000547947 */ /* 0x000fea000383ffff */
.L_x_139:
[----:B0-----:R0:W1:Y:S02]  /*6bd0*/  SYNCS.PHASECHK.TRANS64.TRYWAIT P0, [R6+URZ], R5 ;  /* 0x00000005060075a7 */ /* 0x001064000800017f */
[----:B-1----:R-:W-:Y:S05]  /*6be0*/  @!P0 NANOSLEEP.SYNCS 0x989680 ;  /* 0x009896800000895d */ /* 0x002fea0003900000 */
[----:B------:R-:W1:Y:S02]  /*6bf0*/  @!P0 SYNCS.PHASECHK.TRANS64 P0, [R6+URZ], R5 ;  /* 0x00000005060085a7 */ /* 0x000e64000800007f */
[----:B-1----:R-:W-:Y:S05]  /*6c00*/  @!P0 BRA `(.L_x_139) ;  /* 0xfffffffc00f08947 */ /* 0x002fea000383ffff */
[----:B------:R-:W-:Y:S05]  /*6c10*/  BRA `(.L_x_176) ;  /* 0xfffffff000647947 */ /* 0x000fea000383ffff */
.L_x_140:
[----:B0-----:R0:W1:Y:S02]  /*6c20*/  SYNCS.PHASECHK.TRANS64.TRYWAIT P0, [R9+URZ], R4 ;  /* 0x00000004090075a7 */ /* 0x001064000800017f */
[----:B-1----:R-:W-:Y:S05]  /*6c30*/  @!P0 NANOSLEEP.SYNCS 0x989680 ;  /* 0x009896800000895d */ /* 0x002fea0003900000 */
[----:B------:R-:W1:Y:S02]  /*6c40*/  @!P0 SYNCS.PHASECHK.TRANS64 P0, [R9+URZ], R4 ;  /* 0x00000004090085a7 */ /* 0x000e64000800007f */
[----:B-1----:R-:W-:Y:S05]  /*6c50*/  @!P0 BRA `(.L_x_140) ;  /* 0xfffffffc00f08947 */ /* 0x002fea000383ffff */
[----:B------:R-:W-:Y:S05]  /*6c60*/  BRA `(.L_x_177) ;  /* 0xfffffff000747947 */ /* 0x000fea000383ffff */
.L_x_141:
[----:B0-----:R0:W1:Y:S02]  /*6c70*/  SYNCS.PHASECHK.TRANS64.TRYWAIT P0, [R6+URZ], R5 ;  /* 0x00000005060075a7 */ /* 0x001064000800017f */
[----:B-1----:R-:W-:Y:S05]  /*6c80*/  @!P0 NANOSLEEP.SYNCS 0x989680 ;  /* 0x009896800000895d */ /* 0x002fea0003900000 */
[----:B------:R-:W1:Y:S02]  /*6c90*/  @!P0 SYNCS.PHASECHK.TRANS64 P0, [R6+URZ], R5 ;  /* 0x00000005060085a7 */ /* 0x000e64000800007f */
[----:B-1----:R-:W-:Y:S05]  /*6ca0*/  @!P0 BRA `(.L_x_141) ;  /* 0xfffffffc00f08947 */ /* 0x002fea000383ffff */
[----:B------:R-:W-:Y:S05]  /*6cb0*/  BRA `(.L_x_178) ;  /* 0xfffffff000847947 */ /* 0x000fea000383ffff */
.L_x_142:
[----:B0-----:R0:W1:Y:S02]  /*6cc0*/  SYNCS.PHASECHK.TRANS64.TRYWAIT P0, [R9+URZ], R4 ;  /* 0x00000004090075a7 */ /* 0x001064000800017f */
[----:B-1----:R-:W-:Y:S05]  /*6cd0*/  @!P0 NANOSLEEP.SYNCS 0x989680 ;  /* 0x009896800000895d */ /* 0x002fea0003900000 */
[----:B------:R-:W1:Y:S02]  /*6ce0*/  @!P0 SYNCS.PHASECHK.TRANS64 P0, [R9+URZ], R4 ;  /* 0x00000004090085a7 */ /* 0x000e64000800007f */
[----:B-1----:R-:W-:Y:S05]  /*6cf0*/  @!P0 BRA `(.L_x_142) ;  /* 0xfffffffc00f08947 */ /* 0x002fea000383ffff */
[----:B------:R-:W-:Y:S05]  /*6d00*/  BRA `(.L_x_179) ;  /* 0xfffffff000947947 */ /* 0x000fea000383ffff */
.L_x_143:
[----:B0-----:R0:W1:Y:S02]  /*6d10*/  SYNCS.PHASECHK.TRANS64.TRYWAIT P0, [R6+URZ], R5 ;  /* 0x00000005060075a7 */ /* 0x001064000800017f */
[----:B-1----:R-:W-:Y:S05]  /*6d20*/  @!P0 NANOSLEEP.SYNCS 0x989680 ;  /* 0x009896800000895d */ /* 0x002fea0003900000 */
[----:B------:R-:W1:Y:S02]  /*6d30*/  @!P0 SYNCS.PHASECHK.TRANS64 P0, [R6+URZ], R5 ;  /* 0x00000005060085a7 */ /* 0x000e64000800007f */
[----:B-1----:R-:W-:Y:S05]  /*6d40*/  @!P0 BRA `(.L_x_143) ;  /* 0xfffffffc00f08947 */ /* 0x002fea000383ffff */
[----:B------:R-:W-:Y:S05]  /*6d50*/  BRA `(.L_x_180) ;  /* 0xfffffff000a47947 */ /* 0x000fea000383ffff */
.L_x_144:
[----:B0-----:R0:W1:Y:S02]  /*6d60*/  SYNCS.PHASECHK.TRANS64.TRYWAIT P0, [R9+URZ], R4 ;  /* 0x00000004090075a7 */ /* 0x001064000800017f */
[----:B-1----:R-:W-:Y:S05]  /*6d70*/  @!P0 NANOSLEEP.SYNCS 0x989680 ;  /* 0x009896800000895d */ /* 0x002fea0003900000 */
[----:B------:R-:W1:Y:S02]  /*6d80*/  @!P0 SYNCS.PHASECHK.TRANS64 P0, [R9+URZ], R4 ;  /* 0x00000004090085a7 */ /* 0x000e64000800007f */
[----:B-1----:R-:W-:Y:S05]  /*6d90*/  @!P0 BRA `(.L_x_144) ;  /* 0xfffffffc00f08947 */ /* 0x002fea000383ffff */
[----:B------:R-:W-:Y:S05]  /*6da0*/  BRA `(.L_x_181) ;  /* 0xfffffff000b47947 */ /* 0x000fea000383ffff */
.L_x_145:
[----:B0-----:R0:W1:Y:S02]  /*6db0*/  SYNCS.PHASECHK.TRANS64.TRYWAIT P0, [R6+URZ], R5 ;  /* 0x00000005060075a7 */ /* 0x001064000800017f */
[----:B-1----:R-:W-:Y:S05]  /*6dc0*/  @!P0 NANOSLEEP.SYNCS 0x989680 ;  /* 0x009896800000895d */ /* 0x002fea0003900000 */
[----:B------:R-:W1:Y:S02]  /*6dd0*/  @!P0 SYNCS.PHASECHK.TRANS64 P0, [R6+URZ], R5 ;  /* 0x00000005060085a7 */ /* 0x000e64000800007f */
[----:B-1----:R-:W-:Y:S05]  /*6de0*/  @!P0 BRA `(.L_x_145) ;  /* 0xfffffffc00f08947 */ /* 0x002fea000383ffff */
[----:B------:R-:W-:Y:S05]  /*6df0*/  BRA `(.L_x_182) ;  /* 0xfffffff000c47947 */ /* 0x000fea000383ffff */
.L_x_146:
[----:B0-----:R0:W1:Y:S02]  /*6e00*/  SYNCS.PHASECHK.TRANS64.TRYWAIT P0, [R9+URZ], R4 ;  /* 0x00000004090075a7 */ /* 0x001064000800017f */
[----:B-1----:R-:W-:Y:S05]  /*6e10*/  @!P0 NANOSLEEP.SYNCS 0x989680 ;  /* 0x009896800000895d */ /* 0x002fea0003900000 */
[----:B------:R-:W1:Y:S02]  /*6e20*/  @!P0 SYNCS.PHASECHK.TRANS64 P0, [R9+URZ], R4 ;  /* 0x00000004090085a7 */ /* 0x000e64000800007f */
[----:B-1----:R-:W-:Y:S05]  /*6e30*/  @!P0 BRA `(.L_x_146) ;  /* 0xfffffffc00f08947 */ /* 0x002fea000383ffff */
[----:B------:R-:W-:Y:S05]  /*6e40*/  BRA `(.L_x_183) ;  /* 0xfffffff000d47947 */ /* 0x000fea000383ffff */
.L_x_147:
[----:B0-----:R0:W1:Y:S02]  /*6e50*/  SYNCS.PHASECHK.TRANS64.TRYWAIT P0, [R6+URZ], R5 ;  /* 0x00000005060075a7 */ /* 0x001064000800017f */
[----:B-1----:R-:W-:Y:S05]  /*6e60*/  @!P0 NANOSLEEP.SYNCS 0x989680 ;  /* 0x009896800000895d */ /* 0x002fea0003900000 */
[----:B------:R-:W1:Y:S02]  /*6e70*/  @!P0 SYNCS.PHASECHK.TRANS64 P0, [R6+URZ], R5 ;  /* 0x00000005060085a7 */ /* 0x000e64000800007f */
[----:B-1----:R-:W-:Y:S05]  /*6e80*/  @!P0 BRA `(.L_x_147) ;  /* 0xfffffffc00f08947 */ /* 0x002fea000383ffff */
[----:B------:R-:W-:Y:S05]  /*6e90*/  BRA `(.L_x_184) ;  /* 0xfffffff000e47947 */ /* 0x000fea000383ffff */
.L_x_148:
[----:B0-----:R0:W1:Y:S02]  /*6ea0*/  SYNCS.PHASECHK.TRANS64.TRYWAIT P0, [R9+URZ], R4 ;  /* 0x00000004090075a7 */ /* 0x001064000800017f */
[----:B-1----:R-:W-:Y:S05]  /*6eb0*/  @!P0 NANOSLEEP.SYNCS 0x989680 ;  /* 0x009896800000895d */ /* 0x002fea0003900000 */
[----:B------:R-:W1:Y:S02]  /*6ec0*/  @!P0 SYNCS.PHASECHK.TRANS64 P0, [R9+URZ], R4 ;  /* 0x00000004090085a7 */ /* 0x000e64000800007f */
[----:B-1----:R-:W-:Y:S05]  /*6ed0*/  @!P0 BRA `(.L_x_148) ;  /* 0xfffffffc00f08947 */ /* 0x002fea000383ffff */
[----:B------:R-:W-:Y:S05]  /*6ee0*/  BRA `(.L_x_185) ;  /* 0xfffffff000f47947 */ /* 0x000fea000383ffff */
.L_x_149:
[----:B0-----:R0:W1:Y:S02]  /*6ef0*/  SYNCS.PHASECHK.TRANS64.TRYWAIT P0, [R6+URZ], R5 ;  /* 0x00000005060075a7 */ /* 0x001064000800017f */
[----:B-1----:R-:W-:Y:S05]  /*6f00*/  @!P0 NANOSLEEP.SYNCS 0x989680 ;  /* 0x009896800000895d */ /* 0x002fea0003900000 */
[----:B------:R-:W1:Y:S02]  /*6f10*/  @!P0 SYNCS.PHASECHK.TRANS64 P0, [R6+URZ], R5 ;  /* 0x00000005060085a7 */ /* 0x000e64000800007f */
[----:B-1----:R-:W-:Y:S05]  /*6f20*/  @!P0 BRA `(.L_x_149) ;  /* 0xfffffffc00f08947 */ /* 0x002fea000383ffff */
[----:B------:R-:W-:Y:S05]  /*6f30*/  BRA `(.L_x_186) ;  /* 0xfffffff400047947 */ /* 0x000fea000383ffff */
.L_x_150:
[----:B0-----:R0:W1:Y:S02]  /*6f40*/  SYNCS.PHASECHK.TRANS64.TRYWAIT P0, [R9+URZ], R4 ;  /* 0x00000004090075a7 */ /* 0x001064000800017f */
[----:B-1----:R-:W-:Y:S05]  /*6f50*/  @!P0 NANOSLEEP.SYNCS 0x989680 ;  /* 0x009896800000895d */ /* 0x002fea0003900000 */
[----:B------:R-:W1:Y:S02]  /*6f60*/  @!P0 SYNCS.PHASECHK.TRANS64 P0, [R9+URZ], R4 ;  /* 0x00000004090085a7 */ /* 0x000e64000800007f */
[----:B-1----:R-:W-:Y:S05]  /*6f70*/  @!P0 BRA `(.L_x_150) ;  /* 0xfffffffc00f08947 */ /* 0x002fea000383ffff */
[----:B------:R-:W-:Y:S05]  /*6f80*/  BRA `(.L_x_187) ;  /* 0xfffffff400147947 */ /* 0x000fea000383ffff */
.L_x_151:
[----:B-1----:R1:W2:Y:S02]  /*6f90*/  SYNCS.PHASECHK.TRANS64.TRYWAIT P0, [R6+URZ], R5 ;  /* 0x00000005060075a7 */ /* 0x0022a4000800017f */
[----:B--2---:R-:W-:Y:S05]  /*6fa0*/  @!P0 NANOSLEEP.SYNCS 0x989680 ;  /* 0x009896800000895d */ /* 0x004fea0003900000 */
[----:B------:R-:W2:Y:S02]  /*6fb0*/  @!P0 SYNCS.PHASECHK.TRANS64 P0, [R6+URZ], R5 ;  /* 0x00000005060085a7 */ /* 0x000ea4000800007f */
[----:B--2---:R-:W-:Y:S05]  /*6fc0*/  @!P0 BRA `(.L_x_151) ;  /* 0xfffffffc00f08947 */ /* 0x004fea000383ffff */
[----:B------:R-:W-:Y:S05]  /*6fd0*/  BRA `(.L_x_188) ;  /* 0xfffffff4001c7947 */ /* 0x000fea000383ffff */
.L_x_189:
[----:B------:R-:W-:-:S00]  /*6fe0*/  BRA `(.L_x_189) ;  /* 0xfffffffc00fc7947 */ /* 0x000fc0000383ffff */
[----:B------:R-:W-:-:S00]  /*6ff0*/  NOP ;  /* 0x0000000000007918 */ /* 0x000fc00000000000 */
        /* <DEDUP_REMOVED lines=8> */
.L_x_190:


//--------------------- .nv.global.init           --------------------------
	.section	.nv.global.init,"aw",@progbits
.nv.global.init:
	.type		$str$22,@object
	.size		$str$22,($str$23 - $str$22)
$str$22:
        /*0000*/ 	.byte	0x6b, 0x5f, 0x74, 0x69, 0x6c, 0x65, 0x5f, 0x63, 0x6f, 0x75, 0x6e, 0x74, 0x20, 0x3e, 0x3d, 0x20
        /*0010*/ 	.byte	0x31, 0x00
	.type		$str$23,@object
	.size		$str$23,(__unnamed_1 - $str$23)
$str$23:
        /*0012*/ 	.byte	0x2f, 0x74, 0x6d, 0x70, 0x2f, 0x63, 0x75, 0x74, 0x6c, 0x61, 0x73, 0x73, 0x5f, 0x73, 0x77, 0x65
        /*0022*/ 	.byte	0x65, 0x70, 0x5f, 0x73, 0x72, 0x63, 0x2f, 0x69, 0x6e, 0x63, 0x6c, 0x75, 0x64, 0x65, 0x2f, 0x63
        /*0032*/ 	.byte	0x75, 0x74, 0x6c, 0x61, 0x73, 0x73, 0x2f, 0x67, 0x65, 0x6d, 0x6d, 0x2f, 0x63, 0x6f, 0x6c, 0x6c
        /*0042*/ 	.byte	0x65, 0x63, 0x74, 0x69, 0x76, 0x65, 0x2f, 0x73, 0x6d, 0x39, 0x30, 0x5f, 0x6d, 0x6d, 0x61, 0x5f
        /*0052*/ 	.byte	0x74, 0x6d, 0x61, 0x5f, 0x67, 0x6d, 0x6d, 0x61, 0x5f, 0x73, 0x73, 0x5f, 0x77, 0x61, 0x72, 0x70
        /*0062*/ 	.byte	0x73, 0x70, 0x65, 0x63, 0x69, 0x61, 0x6c, 0x69, 0x7a, 0x65, 0x64, 0x2e, 0x68, 0x70, 0x70, 0x00
	.type		__unnamed_1,@object
	.size		__unnamed_1,(.L_0 - __unnamed_1)
__unnamed_1:
        /*0072*/ 	.byte	0x76, 0x6f, 0x69, 0x64, 0x20, 0x63, 0x75, 0x74, 0x6c, 0x61, 0x73, 0x73, 0x3a, 0x3a, 0x67, 0x65
        /* <DEDUP_REMOVED lines=172> */
        /*0b42*/ 	.byte	0x79, 0x5d, 0x00
.L_0:


//--------------------- .nv.shared._ZN7cutlass13device_kernelINS_4gemm6kernel13GemmUniversalIN4cute5tupleIJiiiiEEENS1_10collective13CollectiveMmaINS1_34MainloopSm90TmaGmmaWarpSpecializedILi28ENS5_IJNS4_1CILi1EEENSA_ILi4EEESB_EEENS1_32KernelTmaWarpSpecializedPingpongEEENS5_IJNSA_ILi64EEESG_SG_EEEaNS5_IJlSB_lEEEaSI_NS4_8TiledMMAINS4_8MMA_AtomIJNS4_4SM904GMMA26MMA_64x64x32_S32S8S8_SS_TNEEEENS4_6LayoutINS5_IJSB_SB_SB_EEENS5_IJNSA_ILi0EEESR_SR_EEEEENS5_IJNS4_10UnderscoreESU_SU_EEEEENS4_23SM90_TMA_LOAD_MULTICASTENS4_14ComposedLayoutINS4_7SwizzleILi2ELi4ELi3EEENS4_18smem_ptr_flag_bitsILi8EEENSP_INS5_IJNSA_ILi8EEESG_EEENS5_IJSG_SB_EEEEEEEvNS4_8identityENS4_13SM90_TMA_LOADES17_vS18_EENS_8epilogue10collective6detail29Sm90TmaWarpSpecializedAdapterINS1C_15DefaultEpilogueIaSI_SI_NS1B_6thread17LinearCombinationIaLi1EiiLNS1G_9ScaleType4KindE0ELNS_15FloatRoundStyleE2EaEENS1_15EpilogueDefaultEEEEEvvEEEEvNT_6ParamsE --------------------------
	.section	.nv.shared._ZN7cutlass13device_kernelINS_4gemm6kernel13GemmUniversalIN4cute5tupleIJiiiiEEENS1_10collective13CollectiveMmaINS1_34MainloopSm90TmaGmmaWarpSpecializedILi28ENS5_IJNS4_1CILi1EEENSA_ILi4EEESB_EEENS1_32KernelTmaWarpSpecializedPingpongEEENS5_IJNSA_ILi64EEESG_SG_EEEaNS5_IJlSB_lEEEaSI_NS4_8TiledMMAINS4_8MMA_AtomIJNS4_4SM904GMMA26MMA_64x64x32_S32S8S8_SS_TNEEEENS4_6LayoutINS5_IJSB_SB_SB_EEENS5_IJNSA_ILi0EEESR_SR_EEEEENS5_IJNS4_10UnderscoreESU_SU_EEEEENS4_23SM90_TMA_LOAD_MULTICASTENS4_14ComposedLayoutINS4_7SwizzleILi2ELi4ELi3EEENS4_18smem_ptr_flag_bitsILi8EEENSP_INS5_IJNSA_ILi8EEESG_EEENS5_IJSG_SB_EEEEEEEvNS4_8identityENS4_13SM90_TMA_LOADES17_vS18_EENS_8epilogue10collective6detail29Sm90TmaWarpSpecializedAdapterINS1C_15DefaultEpilogueIaSI_SI_NS1B_6thread17LinearCombinationIaLi1EiiLNS1G_9ScaleType4KindE0ELNS_15FloatRoundStyleE2EaEENS1_15EpilogueDefaultEEEEEvvEEEEvNT_6ParamsE,"aw",@nobits
	.sectionflags	@""
	.align	16
	.zero		1024


//--------------------- .nv.shared.reserved.0     --------------------------
	.section	.nv.shared.reserved.0,"aw",@nobits
	.weak		__nv_reservedSMEM_offset_0_alias
	.size		__nv_reservedSMEM_offset_0_alias, 0, 0
	.other		__nv_reservedSMEM_offset_0_alias,@"STO_CUDA_RESERVED_SHARED STV_DEFAULT"
__nv_reservedSMEM_offset_0_alias:
	.zero		0


//--------------------- .nv.global                --------------------------
	.section	.nv.global,"aw",@nobits
.nv.global:
	.type		_ZN40_INTERNAL_abfea020_4_k_cu_d88445b9_186304cute1_E,@object
	.size		_ZN40_INTERNAL_abfea020_4_k_cu_d88445b9_186304cute1_E,(_ZN40_INTERNAL_abfea020_4_k_cu_d88445b9_186304cuda3std3__45__cpo6cbeginE - _ZN40_INTERNAL_abfea020_4_k_cu_d88445b9_186304cute1_E)
_ZN40_INTERNAL_abfea020_4_k_cu_d88445b9_186304cute1_E:
	.zero		1
	.type		_ZN40_INTERNAL_abfea020_4_k_cu_d88445b9_186304cuda3std3__45__cpo6cbeginE,@object
	.size		_ZN40_INTERNAL_abfea020_4_k_cu_d88445b9_186304cuda3std3__45__cpo6cbeginE,(_ZN40_INTERNAL_abfea020_4_k_cu_d88445b9_186304cuda3std3__48in_placeE - _ZN40_INTERNAL_abfea020_4_k_cu_d88445b9_186304cuda3std3__45__cpo6cbeginE)
_ZN40_INTERNAL_abfea020_4_k_cu_d88445b9_186304cuda3std3__45__cpo6cbeginE:
	.zero		1
	.type		_ZN40_INTERNAL_abfea020_4_k_cu_d88445b9_186304cuda3std3__48in_placeE,@object
	.size		_ZN40_INTERNAL_abfea020_4_k_cu_d88445b9_186304cuda3std3__48in_placeE,(_ZN40_INTERNAL_abfea020_4_k_cu_d88445b9_186304cuda3std6ranges3__45__cpo9iter_moveE - _ZN40_INTERNAL_abfea020_4_k_cu_d88445b9_186304cuda3std3__48in_placeE)
_ZN40_INTERNAL_abfea020_4_k_cu_d88445b9_186304cuda3std3__48in_placeE:
	.zero		1
	.type		_ZN40_INTERNAL_abfea020_4_k_cu_d88445b9_186304cuda3std6ranges3__45__cpo9iter_moveE,@object
	.size		_ZN40_INTERNAL_abfea020_4_k_cu_d88445b9_186304cuda3std6ranges3__45__cpo9iter_moveE,(_ZN40_INTERNAL_abfea020_4_k_cu_d88445b9_186304cuda3std3__45__cpo5beginE - _ZN40_INTERNAL_abfea020_4_k_cu_d88445b9_186304cuda3std6ranges3__45__cpo9iter_moveE)
_ZN40_INTERNAL_abfea020_4_k_cu_d88445b9_186304cuda3std6ranges3__45__cpo9iter_moveE:
	.zero		1
	.type		_ZN40_INTERNAL_abfea020_4_k_cu_d88445b9_186304cuda3std3__45__cpo5beginE,@object
	.size		_ZN40_INTERNAL_abfea020_4_k_cu_d88445b9_186304cuda3std3__45__cpo5beginE,(_ZN40_INTERNAL_abfea020_4_k_cu_d88445b9_186304cuda3std3__442_GLOBAL__N__abfea020_4_k_cu_d88445b9_186306ignoreE - _ZN40_INTERNAL_abfea020_4_k_cu_d88445b9_186304cuda3std3__45__cpo5beginE)
_ZN40_INTERNAL_abfea020_4_k_cu_d88445b9_186304cuda3std3__45__cpo5beginE:
	.zero		1
	.type		_ZN40_INTERNAL_abfea020_4_k_cu_d88445b9_186304cuda3std3__442_GLOBAL__N__abfea020_4_k_cu_d88445b9_186306ignoreE,@object
	.size		_ZN40_INTERNAL_abfea020_4_k_cu_d88445b9_186304cuda3std3__442_GLOBAL__N__abfea020_4_k_cu_d88445b9_186306ignoreE,(_ZN40_INTERNAL_abfea020_4_k_cu_d88445b9_186304cute7productE - _ZN40_INTERNAL_abfea020_4_k_cu_d88445b9_186304cuda3std3__442_GLOBAL__N__abfea020_4_k_cu_d88445b9_186306ignoreE)
_ZN40_INTERNAL_abfea020_4_k_cu_d88445b9_186304cuda3std3__442_GLOBAL__N__abfea020_4_k_cu_d88445b9_186306ignoreE:
	.zero		1
	.type		_ZN40_INTERNAL_abfea020_4_k_cu_d88445b9_186304cute7productE,@object
	.size		_ZN40_INTERNAL_abfea020_4_k_cu_d88445b9_186304cute7productE,(_ZN40_INTERNAL_abfea020_4_k_cu_d88445b9_186304cuda3std3__45__cpo3endE - _ZN40_INTERNAL_abfea020_4_k_cu_d88445b9_186304cute7productE)
_ZN40_INTERNAL_abfea020_4_k_cu_d88445b9_186304cute7productE:
	.zero		1
	.type		_ZN40_INTERNAL_abfea020_4_k_cu_d88445b9_186304cuda3std3__45__cpo3endE,@object
	.size		_ZN40_INTERNAL_abfea020_4_k_cu_d88445b9_186304cuda3std3__45__cpo3endE,(_ZN40_INTERNAL_abfea020_4_k_cu_d88445b9_186304cuda3std3__419piecewise_constructE - _ZN40_INTERNAL_abfea020_4_k_cu_d88445b9_186304cuda3std3__45__cpo3endE)
_ZN40_INTERNAL_abfea020_4_k_cu_d88445b9_186304cuda3std3__45__cpo3endE:
	.zero		1
	.type		_ZN40_INTERNAL_abfea020_4_k_cu_d88445b9_186304cuda3std3__419piecewise_constructE,@object
	.size		_ZN40_INTERNAL_abfea020_4_k_cu_d88445b9_186304cuda3std3__419piecewise_constructE,(_ZN40_INTERNAL_abfea020_4_k_cu_d88445b9_186304cuda3std3__45__cpo4cendE - _ZN40_INTERNAL_abfea020_4_k_cu_d88445b9_186304cuda3std3__419piecewise_constructE)
_ZN40_INTERNAL_abfea020_4_k_cu_d88445b9_186304cuda3std3__419piecewise_constructE:
	.zero		1
	.type		_ZN40_INTERNAL_abfea020_4_k_cu_d88445b9_186304cuda3std3__45__cpo4cendE,@object
	.size		_ZN40_INTERNAL_abfea020_4_k_cu_d88445b9_186304cuda3std3__45__cpo4cendE,(_ZN40_INTERNAL_abfea020_4_k_cu_d88445b9_186304cuda3std6ranges3__45__cpo4swapE - _ZN40_INTERNAL_abfea020_4_k_cu_d88445b9_186304cuda3std3__45__cpo4cendE)
_ZN40_INTERNAL_abfea020_4_k_cu_d88445b9_186304cuda3std3__45__cpo4cendE:
	.zero		1
	.type		_ZN40_INTERNAL_abfea020_4_k_cu_d88445b9_186304cuda3std6ranges3__45__cpo4swapE,@object
	.size		_ZN40_INTERNAL_abfea020_4_k_cu_d88445b9_186304cuda3std6ranges3__45__cpo4swapE,(.L_8 - _ZN40_INTERNAL_abfea020_4_k_cu_d88445b9_186304cuda3std6ranges3__45__cpo4swapE)
_ZN40_INTERNAL_abfea020_4_k_cu_d88445b9_186304cuda3std6ranges3__45__cpo4swapE:
	.zero		1
.L_8:


//--------------------- .nv.constant0._ZN7cutlass13device_kernelINS_4gemm6kernel13GemmUniversalIN4cute5tupleIJiiiiEEENS1_10collective13CollectiveMmaINS1_34MainloopSm90TmaGmmaWarpSpecializedILi28ENS5_IJNS4_1CILi1EEENSA_ILi4EEESB_EEENS1_32KernelTmaWarpSpecializedPingpongEEENS5_IJNSA_ILi64EEESG_SG_EEEaNS5_IJlSB_lEEEaSI_NS4_8TiledMMAINS4_8MMA_AtomIJNS4_4SM904GMMA26MMA_64x64x32_S32S8S8_SS_TNEEEENS4_6LayoutINS5_IJSB_SB_SB_EEENS5_IJNSA_ILi0EEESR_SR_EEEEENS5_IJNS4_10UnderscoreESU_SU_EEEEENS4_23SM90_TMA_LOAD_MULTICASTENS4_14ComposedLayoutINS4_7SwizzleILi2ELi4ELi3EEENS4_18smem_ptr_flag_bitsILi8EEENSP_INS5_IJNSA_ILi8EEESG_EEENS5_IJSG_SB_EEEEEEEvNS4_8identityENS4_13SM90_TMA_LOADES17_vS18_EENS_8epilogue10collective6detail29Sm90TmaWarpSpecializedAdapterINS1C_15DefaultEpilogueIaSI_SI_NS1B_6thread17LinearCombinationIaLi1EiiLNS1G_9ScaleType4KindE0ELNS_15FloatRoundStyleE2EaEENS1_15EpilogueDefaultEEEEEvvEEEEvNT_6ParamsE --------------------------
	.section	.nv.constant0._ZN7cutlass13device_kernelINS_4gemm6kernel13GemmUniversalIN4cute5tupleIJiiiiEEENS1_10collective13CollectiveMmaINS1_34MainloopSm90TmaGmmaWarpSpecializedILi28ENS5_IJNS4_1CILi1EEENSA_ILi4EEESB_EEENS1_32KernelTmaWarpSpecializedPingpongEEENS5_IJNSA_ILi64EEESG_SG_EEEaNS5_IJlSB_lEEEaSI_NS4_8TiledMMAINS4_8MMA_AtomIJNS4_4SM904GMMA26MMA_64x64x32_S32S8S8_SS_TNEEEENS4_6LayoutINS5_IJSB_SB_SB_EEENS5_IJNSA_ILi0EEESR_SR_EEEEENS5_IJNS4_10UnderscoreESU_SU_EEEEENS4_23SM90_TMA_LOAD_MULTICASTENS4_14ComposedLayoutINS4_7SwizzleILi2ELi4ELi3EEENS4_18smem_ptr_flag_bitsILi8EEENSP_INS5_IJNSA_ILi8EEESG_EEENS5_IJSG_SB_EEEEEEEvNS4_8identityENS4_13SM90_TMA_LOADES17_vS18_EENS_8epilogue10collective6detail29Sm90TmaWarpSpecializedAdapterINS1C_15DefaultEpilogueIaSI_SI_NS1B_6thread17LinearCombinationIaLi1EiiLNS1G_9ScaleType4KindE0ELNS_15FloatRoundStyleE2EaEENS1_15EpilogueDefaultEEEEEvvEEEEvNT_6ParamsE,"a",@progbits
	.sectionflags	@""
	.align	4
.nv.constant0._ZN7cutlass13device_kernelINS_4gemm6kernel13GemmUniversalIN4cute5tupleIJiiiiEEENS1_10collective13CollectiveMmaINS1_34MainloopSm90TmaGmmaWarpSpecializedILi28ENS5_IJNS4_1CILi1EEENSA_ILi4EEESB_EEENS1_32KernelTmaWarpSpecializedPingpongEEENS5_IJNSA_ILi64EEESG_SG_EEEaNS5_IJlSB_lEEEaSI_NS4_8TiledMMAINS4_8MMA_AtomIJNS4_4SM904GMMA26MMA_64x64x32_S32S8S8_SS_TNEEEENS4_6LayoutINS5_IJSB_SB_SB_EEENS5_IJNSA_ILi0EEESR_SR_EEEEENS5_IJNS4_10UnderscoreESU_SU_EEEEENS4_23SM90_TMA_LOAD_MULTICASTENS4_14ComposedLayoutINS4_7SwizzleILi2ELi4ELi3EEENS4_18smem_ptr_flag_bitsILi8EEENSP_INS5_IJNSA_ILi8EEESG_EEENS5_IJSG_SB_EEEEEEEvNS4_8identityENS4_13SM90_TMA_LOADES17_vS18_EENS_8epilogue10collective6detail29Sm90TmaWarpSpecializedAdapterINS1C_15DefaultEpilogueIaSI_SI_NS1B_6thread17LinearCombinationIaLi1EiiLNS1G_9ScaleType4KindE0ELNS_15FloatRoundStyleE2EaEENS1_15EpilogueDefaultEEEEEvvEEEEvNT_6ParamsE:
	.zero		1664


//--------------------- SYMBOLS --------------------------

	.type		.nv.reservedSmem.offset0,@object
	.size		.nv.reservedSmem.offset0,0x4
	.type		__assertfail,@function
